// auto-generated by cutlass_sweep.gemm — config: {"arch": "sm_90", "cluster_m": 2, "cluster_n": 1, "dtype": "e4m3", "dtype_b": "e4m3", "layout": "nt", "stages": 0, "tile_k": 32, "tile_m": 128, "tile_n": 128}
#include "cutlass/cutlass.h"
#include "cutlass/gemm/collective/collective_builder.hpp"
#include "cutlass/gemm/device/gemm_universal_adapter.h"
#include "cutlass/gemm/kernel/gemm_universal.hpp"
#include "cutlass/epilogue/collective/collective_builder.hpp"

using ElemA = cutlass::float_e4m3_t;
using ElemB = cutlass::float_e4m3_t;
using ElemCD = cutlass::float_e4m3_t;
using Acc  = float;
using TileShape    = cute::Shape<cute::_128, cute::_128, cute::_32>;
using ClusterShape = cute::Shape<cute::_2, cute::_1, cute::_1>;

using CollectiveEpilogue = typename cutlass::epilogue::collective::CollectiveBuilder<
    cutlass::arch::Sm90, cutlass::arch::OpClassTensorOp,
    TileShape, ClusterShape,
    cutlass::epilogue::collective::EpilogueTileAuto,
    Acc, Acc,
    ElemCD, cutlass::layout::RowMajor, 128 / cutlass::sizeof_bits<ElemCD>::value,
    ElemCD, cutlass::layout::RowMajor, 128 / cutlass::sizeof_bits<ElemCD>::value,
    cutlass::epilogue::collective::EpilogueScheduleAuto
  >::CollectiveOp;

using CollectiveMainloop = typename cutlass::gemm::collective::CollectiveBuilder<
    cutlass::arch::Sm90, cutlass::arch::OpClassTensorOp,
    ElemA, cutlass::layout::RowMajor, 128 / cutlass::sizeof_bits<ElemA>::value,
    ElemB, cutlass::layout::ColumnMajor, 128 / cutlass::sizeof_bits<ElemB>::value,
    Acc,
    TileShape, ClusterShape,
    cutlass::gemm::collective::StageCountAutoCarveout<static_cast<int>(sizeof(typename CollectiveEpilogue::SharedStorage))>,
    cutlass::gemm::collective::KernelScheduleAuto
  >::CollectiveOp;

using GemmKernel = cutlass::gemm::kernel::GemmUniversal<
    cute::Shape<int,int,int,int>,
    CollectiveMainloop,
    CollectiveEpilogue
>;
using Gemm = cutlass::gemm::device::GemmUniversalAdapter<GemmKernel>;

// Force the device kernel symbol into the cubin without needing a host main.
auto* _anchor = &cutlass::device_kernel<GemmKernel>;


// ===== COMPILED SASS (sm_90a) =====

	.target	sm_90a

	.elftype	@"ET_EXEC"


//--------------------- .note.nv.tkinfo           --------------------------
	.section	.note.nv.tkinfo,"",@"SHT_NOTE"
	.sectionflags	@"SHF_NOTE_NV_TKINFO"
	.tkinfo
        /*0018*/ 	.word	0x00000002
        /*0030*/ 	.string	""
        /*0030*/ 	.string	"ptxas"
        /*0030*/ 	.string	"Cuda compilation tools, release 13.0, V13.0.88"
        /*0030*/ 	.string	"Build cuda_13.0.r13.0/compiler.36424714_0"
        /*0030*/ 	.string	"-arch sm_90a -m 64 "



//--------------------- .note.nv.cuinfo           --------------------------
	.section	.note.nv.cuinfo,"",@"SHT_NOTE"
	.sectionflags	@"SHF_NOTE_NV_CUINFO"
        /*0018*/ 	.short	0x0002
        /*001a*/ 	.short	0x005a
        /*001c*/ 	.short	0x0082
	.zero		2


//--------------------- .nv.info                  --------------------------
	.section	.nv.info,"",@"SHT_CUDA_INFO"
	.align	4


	//----- nvinfo : EIATTR_REGCOUNT
	.align		4
        /*0000*/ 	.byte	0x04, 0x2f
        /*0002*/ 	.short	(.L_12 - .L_11)
	.align		4
.L_11:
        /*0004*/ 	.word	index@(_ZN7cutlass13device_kernelINS_4gemm6kernel13GemmUniversalIN4cute5tupleIJiiiiEEENS1_10collective13CollectiveMmaINS1_37MainloopSm90TmaGmmaWarpSpecializedFP8ILi28ENS5_IJNS4_1CILi2EEENSA_ILi1EEESC_EEENS1_35KernelTmaWarpSpecializedCooperativeEEENS5_IJNSA_ILi128EEESG_NSA_ILi32EEEEEENS_12float_e4m3_tENS5_IJlSC_lEEESJ_SK_NS4_8TiledMMAINS4_8MMA_AtomIJNS4_4SM904GMMA31MMA_64x128x32_F32E4M3E4M3_SS_TNILNSO_7ScaleInE1ELSQ_1EEEEEENS4_6LayoutISD_NS5_IJSC_NSA_ILi0EEESU_EEEEENS5_IJNS4_10UnderscoreESX_SX_EEEEENS4_13SM90_TMA_LOADENS4_14ComposedLayoutINS4_7SwizzleILi1ELi4ELi3EEENS4_18smem_ptr_flag_bitsILi8EEENST_INS5_IJNSA_ILi8EEESH_EEENS5_IJSH_SC_EEEEEEEvNS4_8identityENS4_23SM90_TMA_LOAD_MULTICASTES1A_vS1B_EENS_8epilogue10collective6detail29Sm90TmaWarpSpecializedAdapterINS1F_15DefaultEpilogueISJ_SK_SK_NS1E_6thread17LinearCombinationISJ_Li1EffLNS1J_9ScaleType4KindE0ELNS_15FloatRoundStyleE2ESJ_EENS1_15EpilogueDefaultEEEEEvvEEEEvNT_6ParamsE)
        /*0008*/ 	.word	0x000000a8


	//----- nvinfo : EIATTR_FRAME_SIZE
	.align		4
.L_12:
        /*000c*/ 	.byte	0x04, 0x11
        /*000e*/ 	.short	(.L_14 - .L_13)
	.align		4
.L_13:
        /*0010*/ 	.word	index@(_ZN7cutlass13device_kernelINS_4gemm6kernel13GemmUniversalIN4cute5tupleIJiiiiEEENS1_10collective13CollectiveMmaINS1_37MainloopSm90TmaGmmaWarpSpecializedFP8ILi28ENS5_IJNS4_1CILi2EEENSA_ILi1EEESC_EEENS1_35KernelTmaWarpSpecializedCooperativeEEENS5_IJNSA_ILi128EEESG_NSA_ILi32EEEEEENS_12float_e4m3_tENS5_IJlSC_lEEESJ_SK_NS4_8TiledMMAINS4_8MMA_AtomIJNS4_4SM904GMMA31MMA_64x128x32_F32E4M3E4M3_SS_TNILNSO_7ScaleInE1ELSQ_1EEEEEENS4_6LayoutISD_NS5_IJSC_NSA_ILi0EEESU_EEEEENS5_IJNS4_10UnderscoreESX_SX_EEEEENS4_13SM90_TMA_LOADENS4_14ComposedLayoutINS4_7SwizzleILi1ELi4ELi3EEENS4_18smem_ptr_flag_bitsILi8EEENST_INS5_IJNSA_ILi8EEESH_EEENS5_IJSH_SC_EEEEEEEvNS4_8identityENS4_23SM90_TMA_LOAD_MULTICASTES1A_vS1B_EENS_8epilogue10collective6detail29Sm90TmaWarpSpecializedAdapterINS1F_15DefaultEpilogueISJ_SK_SK_NS1E_6thread17LinearCombinationISJ_Li1EffLNS1J_9ScaleType4KindE0ELNS_15FloatRoundStyleE2ESJ_EENS1_15EpilogueDefaultEEEEEvvEEEEvNT_6ParamsE)
        /*0014*/ 	.word	0x00000000


	//----- nvinfo : EIATTR_MIN_STACK_SIZE
	.align		4
.L_14:
        /*0018*/ 	.byte	0x04, 0x12
        /*001a*/ 	.short	(.L_16 - .L_15)
	.align		4
.L_15:
        /*001c*/ 	.word	index@(_ZN7cutlass13device_kernelINS_4gemm6kernel13GemmUniversalIN4cute5tupleIJiiiiEEENS1_10collective13CollectiveMmaINS1_37MainloopSm90TmaGmmaWarpSpecializedFP8ILi28ENS5_IJNS4_1CILi2EEENSA_ILi1EEESC_EEENS1_35KernelTmaWarpSpecializedCooperativeEEENS5_IJNSA_ILi128EEESG_NSA_ILi32EEEEEENS_12float_e4m3_tENS5_IJlSC_lEEESJ_SK_NS4_8TiledMMAINS4_8MMA_AtomIJNS4_4SM904GMMA31MMA_64x128x32_F32E4M3E4M3_SS_TNILNSO_7ScaleInE1ELSQ_1EEEEEENS4_6LayoutISD_NS5_IJSC_NSA_ILi0EEESU_EEEEENS5_IJNS4_10UnderscoreESX_SX_EEEEENS4_13SM90_TMA_LOADENS4_14ComposedLayoutINS4_7SwizzleILi1ELi4ELi3EEENS4_18smem_ptr_flag_bitsILi8EEENST_INS5_IJNSA_ILi8EEESH_EEENS5_IJSH_SC_EEEEEEEvNS4_8identityENS4_23SM90_TMA_LOAD_MULTICASTES1A_vS1B_EENS_8epilogue10collective6detail29Sm90TmaWarpSpecializedAdapterINS1F_15DefaultEpilogueISJ_SK_SK_NS1E_6thread17LinearCombinationISJ_Li1EffLNS1J_9ScaleType4KindE0ELNS_15FloatRoundStyleE2ESJ_EENS1_15EpilogueDefaultEEEEEvvEEEEvNT_6ParamsE)
        /*0020*/ 	.word	0x00000000
.L_16:


//--------------------- .nv.compat                --------------------------
	.section	.nv.compat,"",@"SHT_CUDA_COMPAT_INFO"
	.align	4
        /*0000*/ 	.byte	0x02, 0x09, 0x01, 0x00, 0x02, 0x02, 0x04, 0x00, 0x02, 0x05, 0x05, 0x00, 0x03, 0x07, 0x01, 0x01
        /*0010*/ 	.byte	0x02, 0x03, 0x01, 0x00, 0x02, 0x06, 0x01, 0x00, 0x04, 0x0b, 0x08, 0x00, 0x00, 0x00, 0x00, 0x00
        /*0020*/ 	.byte	0x00, 0x00, 0x00, 0x00


//--------------------- .nv.info._ZN7cutlass13device_kernelINS_4gemm6kernel13GemmUniversalIN4cute5tupleIJiiiiEEENS1_10collective13CollectiveMmaINS1_37MainloopSm90TmaGmmaWarpSpecializedFP8ILi28ENS5_IJNS4_1CILi2EEENSA_ILi1EEESC_EEENS1_35KernelTmaWarpSpecializedCooperativeEEENS5_IJNSA_ILi128EEESG_NSA_ILi32EEEEEENS_12float_e4m3_tENS5_IJlSC_lEEESJ_SK_NS4_8TiledMMAINS4_8MMA_AtomIJNS4_4SM904GMMA31MMA_64x128x32_F32E4M3E4M3_SS_TNILNSO_7ScaleInE1ELSQ_1EEEEEENS4_6LayoutISD_NS5_IJSC_NSA_ILi0EEESU_EEEEENS5_IJNS4_10UnderscoreESX_SX_EEEEENS4_13SM90_TMA_LOADENS4_14ComposedLayoutINS4_7SwizzleILi1ELi4ELi3EEENS4_18smem_ptr_flag_bitsILi8EEENST_INS5_IJNSA_ILi8EEESH_EEENS5_IJSH_SC_EEEEEEEvNS4_8identityENS4_23SM90_TMA_LOAD_MULTICASTES1A_vS1B_EENS_8epilogue10collective6detail29Sm90TmaWarpSpecializedAdapterINS1F_15DefaultEpilogueISJ_SK_SK_NS1E_6thread17LinearCombinationISJ_Li1EffLNS1J_9ScaleType4KindE0ELNS_15FloatRoundStyleE2ESJ_EENS1_15EpilogueDefaultEEEEEvvEEEEvNT_6ParamsE --------------------------
	.section	.nv.info._ZN7cutlass13device_kernelINS_4gemm6kernel13GemmUniversalIN4cute5tupleIJiiiiEEENS1_10collective13CollectiveMmaINS1_37MainloopSm90TmaGmmaWarpSpecializedFP8ILi28ENS5_IJNS4_1CILi2EEENSA_ILi1EEESC_EEENS1_35KernelTmaWarpSpecializedCooperativeEEENS5_IJNSA_ILi128EEESG_NSA_ILi32EEEEEENS_12float_e4m3_tENS5_IJlSC_lEEESJ_SK_NS4_8TiledMMAINS4_8MMA_AtomIJNS4_4SM904GMMA31MMA_64x128x32_F32E4M3E4M3_SS_TNILNSO_7ScaleInE1ELSQ_1EEEEEENS4_6LayoutISD_NS5_IJSC_NSA_ILi0EEESU_EEEEENS5_IJNS4_10UnderscoreESX_SX_EEEEENS4_13SM90_TMA_LOADENS4_14ComposedLayoutINS4_7SwizzleILi1ELi4ELi3EEENS4_18smem_ptr_flag_bitsILi8EEENST_INS5_IJNSA_ILi8EEESH_EEENS5_IJSH_SC_EEEEEEEvNS4_8identityENS4_23SM90_TMA_LOAD_MULTICASTES1A_vS1B_EENS_8epilogue10collective6detail29Sm90TmaWarpSpecializedAdapterINS1F_15DefaultEpilogueISJ_SK_SK_NS1E_6thread17LinearCombinationISJ_Li1EffLNS1J_9ScaleType4KindE0ELNS_15FloatRoundStyleE2ESJ_EENS1_15EpilogueDefaultEEEEEvvEEEEvNT_6ParamsE,"",@"SHT_CUDA_INFO"
	.sectionflags	@""
	.align	4


	//----- nvinfo : EIATTR_CUDA_API_VERSION
	.align		4
        /*0000*/ 	.byte	0x04, 0x37
        /*0002*/ 	.short	(.L_18 - .L_17)
.L_17:
        /*0004*/ 	.word	0x00000082


	//----- nvinfo : EIATTR_KPARAM_INFO
	.align		4
.L_18:
        /*0008*/ 	.byte	0x04, 0x17
        /*000a*/ 	.short	(.L_20 - .L_19)
.L_19:
        /*000c*/ 	.word	0x00000000
        /*0010*/ 	.short	0x0000
        /*0012*/ 	.short	0x0070
        /*0014*/ 	.byte	0x00, 0xf0, 0x01, 0x10


	//----- nvinfo : EIATTR_SPARSE_MMA_MASK
	.align		4
.L_20:
        /*0018*/ 	.byte	0x03, 0x50
        /*001a*/ 	.short	0x0000


	//----- nvinfo : EIATTR_MAXREG_COUNT
	.align		4
        /*001c*/ 	.byte	0x03, 0x1b
        /*001e*/ 	.short	0x00a8


	//----- nvinfo : EIATTR_NUM_BARRIERS
	.align		4
        /*0020*/ 	.byte	0x02, 0x4c
        /*0022*/ 	.byte	0x01
	.zero		1


	//----- nvinfo : EIATTR_MERCURY_ISA_VERSION
	.align		4
        /*0024*/ 	.byte	0x03, 0x5f
        /*0026*/ 	.short	0x0101


	//----- nvinfo : EIATTR_INT_WARP_WIDE_INSTR_OFFSETS
	.align		4
        /*0028*/ 	.byte	0x04, 0x31
        /*002a*/ 	.short	(.L_22 - .L_21)


	//   ....[0]....
.L_21:
        /*002c*/ 	.word	0x000007d0


	//   ....[1]....
        /*0030*/ 	.word	0x00000800


	//   ....[2]....
        /*0034*/ 	.word	0x00000980


	//----- nvinfo : EIATTR_COOP_GROUP_MASK_REGIDS
	.align		4
.L_22:
        /*0038*/ 	.byte	0x04, 0x29
        /*003a*/ 	.short	(.L_24 - .L_23)


	//   ....[0]....
.L_23:
        /*003c*/ 	.word	0xffffffff


	//   ....[1]....
        /*0040*/ 	.word	0xffffffff


	//   ....[2]....
        /*0044*/ 	.word	0xffffffff


	//   ....[3]....
        /*0048*/ 	.word	0xffffffff


	//   ....[4]....
        /*004c*/ 	.word	0xffffffff


	//   ....[5]....
        /*0050*/ 	.word	0xffffffff


	//----- nvinfo : EIATTR_COOP_GROUP_INSTR_OFFSETS
	.align		4
.L_24:
        /*0054*/ 	.byte	0x04, 0x28
        /*0056*/ 	.short	(.L_26 - .L_25)


	//   ....[0]....
.L_25:
        /*0058*/ 	.word	0x00000060


	//   ....[1]....
        /*005c*/ 	.word	0x00000070


	//   ....[2]....
        /*0060*/ 	.word	0x00000130


	//   ....[3]....
        /*0064*/ 	.word	0x00000600


	//   ....[4]....
        /*0068*/ 	.word	0x00000b20


	//   ....[5]....
        /*006c*/ 	.word	0x000015a0


	//----- nvinfo : EIATTR_REG_RECONFIG
	.align		4
.L_26:
        /*0070*/ 	.byte	0x01, 0x54
	.zero		2


	//----- nvinfo : EIATTR_MBARRIER_INSTR_OFFSETS
	.align		4
        /*0074*/ 	.byte	0x04, 0x39
        /*0076*/ 	.short	(.L_28 - .L_27)


	//   ....[0]....
.L_27:
        /*0078*/ 	.word	0x00000250
        /*007c*/ 	.word	0x000000ff
        /*0080*/ 	.word	0x00000000
        /*0084*/ 	.short	0x0100
        /*0086*/ 	.byte	0x08
	.zero		1


	//   ....[1]....
        /*0088*/ 	.word	0x00000260
        /*008c*/ 	.word	0x000000ff
        /*0090*/ 	.word	0x000000e0
        /*0094*/ 	.short	0x0100
        /*0096*/ 	.byte	0x08
	.zero		1


	//   ....[2]....
        /*0098*/ 	.word	0x00000270
        /*009c*/ 	.word	0x000000ff
        /*00a0*/ 	.word	0x00000008
        /*00a4*/ 	.short	0x0100
        /*00a6*/ 	.byte	0x08
	.zero		1


	//   ....[3]....
        /*00a8*/ 	.word	0x00000280
        /*00ac*/ 	.word	0x000000ff
        /*00b0*/ 	.word	0x000000e8
        /*00b4*/ 	.short	0x0100
        /*00b6*/ 	.byte	0x08
	.zero		1


	//   ....[4]....
        /*00b8*/ 	.word	0x00000290
        /*00bc*/ 	.word	0x000000ff
        /*00c0*/ 	.word	0x00000010
        /*00c4*/ 	.short	0x0100
        /*00c6*/ 	.byte	0x08
	.zero		1


	//   ....[5]....
        /*00c8*/ 	.word	0x000002a0
        /*00cc*/ 	.word	0x000000ff
        /*00d0*/ 	.word	0x000000f0
        /*00d4*/ 	.short	0x0100
        /*00d6*/ 	.byte	0x08
	.zero		1


	//   ....[6]....
        /*00d8*/ 	.word	0x000002b0
        /*00dc*/ 	.word	0x000000ff
        /*00e0*/ 	.word	0x00000018
        /*00e4*/ 	.short	0x0100
        /*00e6*/ 	.byte	0x08
	.zero		1


	//   ....[7]....
        /*00e8*/ 	.word	0x000002c0
        /*00ec*/ 	.word	0x000000ff
        /*00f0*/ 	.word	0x000000f8
        /*00f4*/ 	.short	0x0100
        /*00f6*/ 	.byte	0x08
	.zero		1


	//   ....[8]....
        /*00f8*/ 	.word	0x000002d0
        /*00fc*/ 	.word	0x000000ff
        /*0100*/ 	.word	0x00000020
        /*0104*/ 	.short	0x0100
        /*0106*/ 	.byte	0x08
	.zero		1


	//   ....[9]....
        /*0108*/ 	.word	0x000002e0
        /*010c*/ 	.word	0x000000ff
        /*0110*/ 	.word	0x00000100
        /*0114*/ 	.short	0x0100
        /*0116*/ 	.byte	0x08
	.zero		1


	//   ....[10]....
        /*0118*/ 	.word	0x000002f0
        /*011c*/ 	.word	0x000000ff
        /*0120*/ 	.word	0x00000028
        /*0124*/ 	.short	0x0100
        /*0126*/ 	.byte	0x08
	.zero		1


	//   ....[11]....
        /*0128*/ 	.word	0x00000300
        /*012c*/ 	.word	0x000000ff
        /*0130*/ 	.word	0x00000108
        /*0134*/ 	.short	0x0100
        /*0136*/ 	.byte	0x08
	.zero		1


	//   ....[12]....
        /*0138*/ 	.word	0x00000310
        /*013c*/ 	.word	0x000000ff
        /*0140*/ 	.word	0x00000030
        /*0144*/ 	.short	0x0100
        /*0146*/ 	.byte	0x08
	.zero		1


	//   ....[13]....
        /*0148*/ 	.word	0x00000320
        /*014c*/ 	.word	0x000000ff
        /*0150*/ 	.word	0x00000110
        /*0154*/ 	.short	0x0100
        /*0156*/ 	.byte	0x08
	.zero		1


	//   ....[14]....
        /*0158*/ 	.word	0x00000330
        /*015c*/ 	.word	0x000000ff
        /*0160*/ 	.word	0x00000038
        /*0164*/ 	.short	0x0100
        /*0166*/ 	.byte	0x08
	.zero		1


	//   ....[15]....
        /*0168*/ 	.word	0x00000340
        /*016c*/ 	.word	0x000000ff
        /*0170*/ 	.word	0x00000118
        /*0174*/ 	.short	0x0100
        /*0176*/ 	.byte	0x08
	.zero		1


	//   ....[16]....
        /*0178*/ 	.word	0x00000350
        /*017c*/ 	.word	0x000000ff
        /*0180*/ 	.word	0x00000040
        /*0184*/ 	.short	0x0100
        /*0186*/ 	.byte	0x08
	.zero		1


	//   ....[17]....
        /*0188*/ 	.word	0x00000360
        /*018c*/ 	.word	0x000000ff
        /*0190*/ 	.word	0x00000120
        /*0194*/ 	.short	0x0100
        /*0196*/ 	.byte	0x08
	.zero		1


	//   ....[18]....
        /*0198*/ 	.word	0x00000370
        /*019c*/ 	.word	0x000000ff
        /*01a0*/ 	.word	0x00000048
        /*01a4*/ 	.short	0x0100
        /*01a6*/ 	.byte	0x08
	.zero		1


	//   ....[19]....
        /*01a8*/ 	.word	0x00000380
        /*01ac*/ 	.word	0x000000ff
        /*01b0*/ 	.word	0x00000128
        /*01b4*/ 	.short	0x0100
        /*01b6*/ 	.byte	0x08
	.zero		1


	//   ....[20]....
        /*01b8*/ 	.word	0x00000390
        /*01bc*/ 	.word	0x000000ff
        /*01c0*/ 	.word	0x00000050
        /*01c4*/ 	.short	0x0100
        /*01c6*/ 	.byte	0x08
	.zero		1


	//   ....[21]....
        /*01c8*/ 	.word	0x000003a0
        /*01cc*/ 	.word	0x000000ff
        /*01d0*/ 	.word	0x00000130
        /*01d4*/ 	.short	0x0100
        /*01d6*/ 	.byte	0x08
	.zero		1


	//   ....[22]....
        /*01d8*/ 	.word	0x000003b0
        /*01dc*/ 	.word	0x000000ff
        /*01e0*/ 	.word	0x00000058
        /*01e4*/ 	.short	0x0100
        /*01e6*/ 	.byte	0x08
	.zero		1


	//   ....[23]....
        /*01e8*/ 	.word	0x000003c0
        /*01ec*/ 	.word	0x000000ff
        /*01f0*/ 	.word	0x00000138
        /*01f4*/ 	.short	0x0100
        /*01f6*/ 	.byte	0x08
	.zero		1


	//   ....[24]....
        /*01f8*/ 	.word	0x000003d0
        /*01fc*/ 	.word	0x000000ff
        /*0200*/ 	.word	0x00000060
        /*0204*/ 	.short	0x0100
        /*0206*/ 	.byte	0x08
	.zero		1


	//   ....[25]....
        /*0208*/ 	.word	0x000003e0
        /*020c*/ 	.word	0x000000ff
        /*0210*/ 	.word	0x00000140
        /*0214*/ 	.short	0x0100
        /*0216*/ 	.byte	0x08
	.zero		1


	//   ....[26]....
        /*0218*/ 	.word	0x000003f0
        /*021c*/ 	.word	0x000000ff
        /*0220*/ 	.word	0x00000068
        /*0224*/ 	.short	0x0100
        /*0226*/ 	.byte	0x08
	.zero		1


	//   ....[27]....
        /*0228*/ 	.word	0x00000400
        /*022c*/ 	.word	0x000000ff
        /*0230*/ 	.word	0x00000148
        /*0234*/ 	.short	0x0100
        /*0236*/ 	.byte	0x08
	.zero		1


	//   ....[28]....
        /*0238*/ 	.word	0x00000410
        /*023c*/ 	.word	0x000000ff
        /*0240*/ 	.word	0x00000070
        /*0244*/ 	.short	0x0100
        /*0246*/ 	.byte	0x08
	.zero		1


	//   ....[29]....
        /*0248*/ 	.word	0x00000420
        /*024c*/ 	.word	0x000000ff
        /*0250*/ 	.word	0x00000150
        /*0254*/ 	.short	0x0100
        /*0256*/ 	.byte	0x08
	.zero		1


	//   ....[30]....
        /*0258*/ 	.word	0x00000430
        /*025c*/ 	.word	0x000000ff
        /*0260*/ 	.word	0x00000078
        /*0264*/ 	.short	0x0100
        /*0266*/ 	.byte	0x08
	.zero		1


	//   ....[31]....
        /*0268*/ 	.word	0x00000440
        /*026c*/ 	.word	0x000000ff
        /*0270*/ 	.word	0x00000158
        /*0274*/ 	.short	0x0100
        /*0276*/ 	.byte	0x08
	.zero		1


	//   ....[32]....
        /*0278*/ 	.word	0x00000450
        /*027c*/ 	.word	0x000000ff
        /*0280*/ 	.word	0x00000080
        /*0284*/ 	.short	0x0100
        /*0286*/ 	.byte	0x08
	.zero		1


	//   ....[33]....
        /*0288*/ 	.word	0x00000460
        /*028c*/ 	.word	0x000000ff
        /*0290*/ 	.word	0x00000160
        /*0294*/ 	.short	0x0100
        /*0296*/ 	.byte	0x08
	.zero		1


	//   ....[34]....
        /*0298*/ 	.word	0x00000470
        /*029c*/ 	.word	0x000000ff
        /*02a0*/ 	.word	0x00000088
        /*02a4*/ 	.short	0x0100
        /*02a6*/ 	.byte	0x08
	.zero		1


	//   ....[35]....
        /*02a8*/ 	.word	0x00000480
        /*02ac*/ 	.word	0x000000ff
        /*02b0*/ 	.word	0x00000168
        /*02b4*/ 	.short	0x0100
        /*02b6*/ 	.byte	0x08
	.zero		1


	//   ....[36]....
        /*02b8*/ 	.word	0x00000490
        /*02bc*/ 	.word	0x000000ff
        /*02c0*/ 	.word	0x00000090
        /*02c4*/ 	.short	0x0100
        /*02c6*/ 	.byte	0x08
	.zero		1


	//   ....[37]....
        /*02c8*/ 	.word	0x000004a0
        /*02cc*/ 	.word	0x000000ff
        /*02d0*/ 	.word	0x00000170
        /*02d4*/ 	.short	0x0100
        /*02d6*/ 	.byte	0x08
	.zero		1


	//   ....[38]....
        /*02d8*/ 	.word	0x000004b0
        /*02dc*/ 	.word	0x000000ff
        /*02e0*/ 	.word	0x00000098
        /*02e4*/ 	.short	0x0100
        /*02e6*/ 	.byte	0x08
	.zero		1


	//   ....[39]....
        /*02e8*/ 	.word	0x000004c0
        /*02ec*/ 	.word	0x000000ff
        /*02f0*/ 	.word	0x00000178
        /*02f4*/ 	.short	0x0100
        /*02f6*/ 	.byte	0x08
	.zero		1


	//   ....[40]....
        /*02f8*/ 	.word	0x000004d0
        /*02fc*/ 	.word	0x000000ff
        /*0300*/ 	.word	0x000000a0
        /*0304*/ 	.short	0x0100
        /*0306*/ 	.byte	0x08
	.zero		1


	//   ....[41]....
        /*0308*/ 	.word	0x000004e0
        /*030c*/ 	.word	0x000000ff
        /*0310*/ 	.word	0x00000180
        /*0314*/ 	.short	0x0100
        /*0316*/ 	.byte	0x08
	.zero		1


	//   ....[42]....
        /*0318*/ 	.word	0x000004f0
        /*031c*/ 	.word	0x000000ff
        /*0320*/ 	.word	0x000000a8
        /*0324*/ 	.short	0x0100
        /*0326*/ 	.byte	0x08
	.zero		1


	//   ....[43]....
        /*0328*/ 	.word	0x00000500
        /*032c*/ 	.word	0x000000ff
        /*0330*/ 	.word	0x00000188
        /*0334*/ 	.short	0x0100
        /*0336*/ 	.byte	0x08
	.zero		1


	//   ....[44]....
        /*0338*/ 	.word	0x00000510
        /*033c*/ 	.word	0x000000ff
        /*0340*/ 	.word	0x000000b0
        /*0344*/ 	.short	0x0100
        /*0346*/ 	.byte	0x08
	.zero		1


	//   ....[45]....
        /*0348*/ 	.word	0x00000520
        /*034c*/ 	.word	0x000000ff
        /*0350*/ 	.word	0x00000190
        /*0354*/ 	.short	0x0100
        /*0356*/ 	.byte	0x08
	.zero		1


	//   ....[46]....
        /*0358*/ 	.word	0x00000530
        /*035c*/ 	.word	0x000000ff
        /*0360*/ 	.word	0x000000b8
        /*0364*/ 	.short	0x0100
        /*0366*/ 	.byte	0x08
	.zero		1


	//   ....[47]....
        /*0368*/ 	.word	0x00000540
        /*036c*/ 	.word	0x000000ff
        /*0370*/ 	.word	0x00000198
        /*0374*/ 	.short	0x0100
        /*0376*/ 	.byte	0x08
	.zero		1


	//   ....[48]....
        /*0378*/ 	.word	0x00000550
        /*037c*/ 	.word	0x000000ff
        /*0380*/ 	.word	0x000000c0
        /*0384*/ 	.short	0x0100
        /*0386*/ 	.byte	0x08
	.zero		1


	//   ....[49]....
        /*0388*/ 	.word	0x00000560
        /*038c*/ 	.word	0x000000ff
        /*0390*/ 	.word	0x000001a0
        /*0394*/ 	.short	0x0100
        /*0396*/ 	.byte	0x08
	.zero		1


	//   ....[50]....
        /*0398*/ 	.word	0x00000570
        /*039c*/ 	.word	0x000000ff
        /*03a0*/ 	.word	0x000000c8
        /*03a4*/ 	.short	0x0100
        /*03a6*/ 	.byte	0x08
	.zero		1


	//   ....[51]....
        /*03a8*/ 	.word	0x00000580
        /*03ac*/ 	.word	0x000000ff
        /*03b0*/ 	.word	0x000001a8
        /*03b4*/ 	.short	0x0100
        /*03b6*/ 	.byte	0x08
	.zero		1


	//   ....[52]....
        /*03b8*/ 	.word	0x00000590
        /*03bc*/ 	.word	0x000000ff
        /*03c0*/ 	.word	0x000000d0
        /*03c4*/ 	.short	0x0100
        /*03c6*/ 	.byte	0x08
	.zero		1


	//   ....[53]....
        /*03c8*/ 	.word	0x000005a0
        /*03cc*/ 	.word	0x000000ff
        /*03d0*/ 	.word	0x000001b0
        /*03d4*/ 	.short	0x0100
        /*03d6*/ 	.byte	0x08
	.zero		1


	//   ....[54]....
        /*03d8*/ 	.word	0x000005b0
        /*03dc*/ 	.word	0x000000ff
        /*03e0*/ 	.word	0x000000d8
        /*03e4*/ 	.short	0x0100
        /*03e6*/ 	.byte	0x08
	.zero		1


	//   ....[55]....
        /*03e8*/ 	.word	0x000005c0
        /*03ec*/ 	.word	0x000000ff
        /*03f0*/ 	.word	0x000001b8
        /*03f4*/ 	.short	0x0100
        /*03f6*/ 	.byte	0x08
	.zero		1


	//   ....[56]....
        /*03f8*/ 	.word	0x00000a10
        /*03fc*/ 	.word	0x000000ff
        /*0400*/ 	.word	0x000001d0
        /*0404*/ 	.short	0x0100
        /*0406*/ 	.byte	0x06
	.zero		1


	//   ....[57]....
        /*0408*/ 	.word	0x00000ab0
        /*040c*/ 	.word	0x000000ff
        /*0410*/ 	.word	0x000001d8
        /*0414*/ 	.short	0x0100
        /*0416*/ 	.byte	0x06
	.zero		1


	//   ....[58]....
        /*0418*/ 	.word	0x00001ad0
        /*041c*/ 	.word	0x000000ff
        /*0420*/ 	.word	0x00000000
        /*0424*/ 	.short	0x010a
        /*0426*/ 	.byte	0x06
	.zero		1


	//   ....[59]....
        /*0428*/ 	.word	0x00001b10
        /*042c*/ 	.word	0x000000ff
        /*0430*/ 	.word	0x00000000
        /*0434*/ 	.short	0x010a
        /*0436*/ 	.byte	0x06
	.zero		1


	//   ....[60]....
        /*0438*/ 	.word	0x000023f0
        /*043c*/ 	.word	0x000000ff
        /*0440*/ 	.word	0x00000000
        /*0444*/ 	.short	0x010a
        /*0446*/ 	.byte	0x0c
	.zero		1


	//   ....[61]....
        /*0448*/ 	.word	0x00002430
        /*044c*/ 	.word	0x000000ff
        /*0450*/ 	.word	0x00000000
        /*0454*/ 	.short	0x010a
        /*0456*/ 	.byte	0x0c
	.zero		1


	//   ....[62]....
        /*0458*/ 	.word	0x00002a10
        /*045c*/ 	.word	0x0000008c
        /*0460*/ 	.word	0x00000000
        /*0464*/ 	.short	0x0101
        /*0466*/ 	.byte	0x3f
	.zero		1


	//   ....[63]....
        /*0468*/ 	.word	0x000030b0
        /*046c*/ 	.word	0x0000000c
        /*0470*/ 	.word	0x00000000
        /*0474*/ 	.short	0x0101
        /*0476*/ 	.byte	0x3f
	.zero		1


	//   ....[64]....
        /*0478*/ 	.word	0x000089a0
        /*047c*/ 	.word	0x00000012
        /*0480*/ 	.word	0x000000e0
        /*0484*/ 	.short	0x010a
        /*0486*/ 	.byte	0x3f
	.zero		1


	//   ....[65]....
        /*0488*/ 	.word	0x00008d10
        /*048c*/ 	.word	0x00000006
        /*0490*/ 	.word	0x000001d8
        /*0494*/ 	.short	0x0101
        /*0496*/ 	.byte	0x3f
	.zero		1


	//   ....[66]....
        /*0498*/ 	.word	0x00009430
        /*049c*/ 	.word	0x00000006
        /*04a0*/ 	.word	0x00000000
        /*04a4*/ 	.short	0x010a
        /*04a6*/ 	.byte	0x3f
	.zero		1


	//   ....[67]....
        /*04a8*/ 	.word	0x000094b0
        /*04ac*/ 	.word	0x00000007
        /*04b0*/ 	.word	0x00000000
        /*04b4*/ 	.short	0x010a
        /*04b6*/ 	.byte	0x3f
	.zero		1


	//   ....[68]....
        /*04b8*/ 	.word	0x00009540
        /*04bc*/ 	.word	0x00000006
        /*04c0*/ 	.word	0x00000000
        /*04c4*/ 	.short	0x010a
        /*04c6*/ 	.byte	0x3f
	.zero		1


	//   ....[69]....
        /*04c8*/ 	.word	0x000095d0
        /*04cc*/ 	.word	0x00000009
        /*04d0*/ 	.word	0x00000000
        /*04d4*/ 	.short	0x010a
        /*04d6*/ 	.byte	0x3f
	.zero		1


	//   ....[70]....
        /*04d8*/ 	.word	0x00009660
        /*04dc*/ 	.word	0x00000006
        /*04e0*/ 	.word	0x00000000
        /*04e4*/ 	.short	0x010a
        /*04e6*/ 	.byte	0x3f
	.zero		1


	//   ....[71]....
        /*04e8*/ 	.word	0x000096f0
        /*04ec*/ 	.word	0x00000009
        /*04f0*/ 	.word	0x00000000
        /*04f4*/ 	.short	0x010a
        /*04f6*/ 	.byte	0x3f
	.zero		1


	//   ....[72]....
        /*04f8*/ 	.word	0x00009780
        /*04fc*/ 	.word	0x00000006
        /*0500*/ 	.word	0x00000000
        /*0504*/ 	.short	0x010a
        /*0506*/ 	.byte	0x3f
	.zero		1


	//   ....[73]....
        /*0508*/ 	.word	0x00009810
        /*050c*/ 	.word	0x00000009
        /*0510*/ 	.word	0x00000000
        /*0514*/ 	.short	0x010a
        /*0516*/ 	.byte	0x3f
	.zero		1


	//   ....[74]....
        /*0518*/ 	.word	0x000098a0
        /*051c*/ 	.word	0x00000006
        /*0520*/ 	.word	0x00000000
        /*0524*/ 	.short	0x010a
        /*0526*/ 	.byte	0x3f
	.zero		1


	//   ....[75]....
        /*0528*/ 	.word	0x00009930
        /*052c*/ 	.word	0x00000009
        /*0530*/ 	.word	0x00000000
        /*0534*/ 	.short	0x010a
        /*0536*/ 	.byte	0x3f
	.zero		1


	//   ....[76]....
        /*0538*/ 	.word	0x000099c0
        /*053c*/ 	.word	0x00000006
        /*0540*/ 	.word	0x00000000
        /*0544*/ 	.short	0x010a
        /*0546*/ 	.byte	0x3f
	.zero		1


	//   ....[77]....
        /*0548*/ 	.word	0x00009a50
        /*054c*/ 	.word	0x00000009
        /*0550*/ 	.word	0x00000000
        /*0554*/ 	.short	0x010a
        /*0556*/ 	.byte	0x3f
	.zero		1


	//   ....[78]....
        /*0558*/ 	.word	0x00009ae0
        /*055c*/ 	.word	0x00000006
        /*0560*/ 	.word	0x00000000
        /*0564*/ 	.short	0x010a
        /*0566*/ 	.byte	0x3f
	.zero		1


	//   ....[79]....
        /*0568*/ 	.word	0x00009b70
        /*056c*/ 	.word	0x00000009
        /*0570*/ 	.word	0x00000000
        /*0574*/ 	.short	0x010a
        /*0576*/ 	.byte	0x3f
	.zero		1


	//   ....[80]....
        /*0578*/ 	.word	0x00009c00
        /*057c*/ 	.word	0x00000006
        /*0580*/ 	.word	0x00000000
        /*0584*/ 	.short	0x010a
        /*0586*/ 	.byte	0x3f
	.zero		1


	//   ....[81]....
        /*0588*/ 	.word	0x00009c90
        /*058c*/ 	.word	0x00000009
        /*0590*/ 	.word	0x00000000
        /*0594*/ 	.short	0x010a
        /*0596*/ 	.byte	0x3f
	.zero		1


	//   ....[82]....
        /*0598*/ 	.word	0x00009d20
        /*059c*/ 	.word	0x00000006
        /*05a0*/ 	.word	0x00000000
        /*05a4*/ 	.short	0x010a
        /*05a6*/ 	.byte	0x3f
	.zero		1


	//   ....[83]....
        /*05a8*/ 	.word	0x00009db0
        /*05ac*/ 	.word	0x00000009
        /*05b0*/ 	.word	0x00000000
        /*05b4*/ 	.short	0x010a
        /*05b6*/ 	.byte	0x3f
	.zero		1


	//   ....[84]....
        /*05b8*/ 	.word	0x00009e40
        /*05bc*/ 	.word	0x00000006
        /*05c0*/ 	.word	0x00000000
        /*05c4*/ 	.short	0x010a
        /*05c6*/ 	.byte	0x3f
	.zero		1


	//   ....[85]....
        /*05c8*/ 	.word	0x00009ed0
        /*05cc*/ 	.word	0x00000009
        /*05d0*/ 	.word	0x00000000
        /*05d4*/ 	.short	0x010a
        /*05d6*/ 	.byte	0x3f
	.zero		1


	//   ....[86]....
        /*05d8*/ 	.word	0x00009f60
        /*05dc*/ 	.word	0x00000006
        /*05e0*/ 	.word	0x00000000
        /*05e4*/ 	.short	0x010a
        /*05e6*/ 	.byte	0x3f
	.zero		1


	//   ....[87]....
        /*05e8*/ 	.word	0x00009ff0
        /*05ec*/ 	.word	0x00000009
        /*05f0*/ 	.word	0x00000000
        /*05f4*/ 	.short	0x010a
        /*05f6*/ 	.byte	0x3f
	.zero		1


	//   ....[88]....
        /*05f8*/ 	.word	0x0000a080
        /*05fc*/ 	.word	0x00000006
        /*0600*/ 	.word	0x00000000
        /*0604*/ 	.short	0x010a
        /*0606*/ 	.byte	0x3f
	.zero		1


	//   ....[89]....
        /*0608*/ 	.word	0x0000a110
        /*060c*/ 	.word	0x00000009
        /*0610*/ 	.word	0x00000000
        /*0614*/ 	.short	0x010a
        /*0616*/ 	.byte	0x3f
	.zero		1


	//   ....[90]....
        /*0618*/ 	.word	0x0000a1a0
        /*061c*/ 	.word	0x00000006
        /*0620*/ 	.word	0x00000000
        /*0624*/ 	.short	0x010a
        /*0626*/ 	.byte	0x3f
	.zero		1


	//   ....[91]....
        /*0628*/ 	.word	0x0000a230
        /*062c*/ 	.word	0x00000009
        /*0630*/ 	.word	0x00000000
        /*0634*/ 	.short	0x010a
        /*0636*/ 	.byte	0x3f
	.zero		1


	//   ....[92]....
        /*0638*/ 	.word	0x0000a2c0
        /*063c*/ 	.word	0x00000006
        /*0640*/ 	.word	0x00000000
        /*0644*/ 	.short	0x010a
        /*0646*/ 	.byte	0x3f
	.zero		1


	//   ....[93]....
        /*0648*/ 	.word	0x0000a350
        /*064c*/ 	.word	0x00000003
        /*0650*/ 	.word	0x00000000
        /*0654*/ 	.short	0x010a
        /*0656*/ 	.byte	0x3f
	.zero		1


	//   ....[94]....
        /*0658*/ 	.word	0x0000a3c0
        /*065c*/ 	.word	0x0000000d
        /*0660*/ 	.word	0x00000000
        /*0664*/ 	.short	0x010a
        /*0666*/ 	.byte	0x3f
	.zero		1


	//   ....[95]....
        /*0668*/ 	.word	0x0000a420
        /*066c*/ 	.word	0x00000091
        /*0670*/ 	.word	0x00000000
        /*0674*/ 	.short	0x010a
        /*0676*/ 	.byte	0x3f
	.zero		1


	//   ....[96]....
        /*0678*/ 	.word	0x0000a4f0
        /*067c*/ 	.word	0x00000012
        /*0680*/ 	.word	0x000000e0
        /*0684*/ 	.short	0x010a
        /*0686*/ 	.byte	0x3f
	.zero		1


	//   ....[97]....
        /*0688*/ 	.word	0x0000a5c0
        /*068c*/ 	.word	0x00000006
        /*0690*/ 	.word	0x00000000
        /*0694*/ 	.short	0x010a
        /*0696*/ 	.byte	0x3f
	.zero		1


	//   ....[98]....
        /*0698*/ 	.word	0x0000a610
        /*069c*/ 	.word	0x00000007
        /*06a0*/ 	.word	0x00000000
        /*06a4*/ 	.short	0x010a
        /*06a6*/ 	.byte	0x3f
	.zero		1


	//   ....[99]....
        /*06a8*/ 	.word	0x0000a660
        /*06ac*/ 	.word	0x00000006
        /*06b0*/ 	.word	0x00000000
        /*06b4*/ 	.short	0x010a
        /*06b6*/ 	.byte	0x3f
	.zero		1


	//   ....[100]....
        /*06b8*/ 	.word	0x0000a6b0
        /*06bc*/ 	.word	0x00000009
        /*06c0*/ 	.word	0x00000000
        /*06c4*/ 	.short	0x010a
        /*06c6*/ 	.byte	0x3f
	.zero		1


	//   ....[101]....
        /*06c8*/ 	.word	0x0000a700
        /*06cc*/ 	.word	0x00000006
        /*06d0*/ 	.word	0x00000000
        /*06d4*/ 	.short	0x010a
        /*06d6*/ 	.byte	0x3f
	.zero		1


	//   ....[102]....
        /*06d8*/ 	.word	0x0000a750
        /*06dc*/ 	.word	0x00000009
        /*06e0*/ 	.word	0x00000000
        /*06e4*/ 	.short	0x010a
        /*06e6*/ 	.byte	0x3f
	.zero		1


	//   ....[103]....
        /*06e8*/ 	.word	0x0000a7a0
        /*06ec*/ 	.word	0x00000006
        /*06f0*/ 	.word	0x00000000
        /*06f4*/ 	.short	0x010a
        /*06f6*/ 	.byte	0x3f
	.zero		1


	//   ....[104]....
        /*06f8*/ 	.word	0x0000a7f0
        /*06fc*/ 	.word	0x00000009
        /*0700*/ 	.word	0x00000000
        /*0704*/ 	.short	0x010a
        /*0706*/ 	.byte	0x3f
	.zero		1


	//   ....[105]....
        /*0708*/ 	.word	0x0000a840
        /*070c*/ 	.word	0x00000006
        /*0710*/ 	.word	0x00000000
        /*0714*/ 	.short	0x010a
        /*0716*/ 	.byte	0x3f
	.zero		1


	//   ....[106]....
        /*0718*/ 	.word	0x0000a890
        /*071c*/ 	.word	0x00000009
        /*0720*/ 	.word	0x00000000
        /*0724*/ 	.short	0x010a
        /*0726*/ 	.byte	0x3f
	.zero		1


	//   ....[107]....
        /*0728*/ 	.word	0x0000a8e0
        /*072c*/ 	.word	0x00000006
        /*0730*/ 	.word	0x00000000
        /*0734*/ 	.short	0x010a
        /*0736*/ 	.byte	0x3f
	.zero		1


	//   ....[108]....
        /*0738*/ 	.word	0x0000a930
        /*073c*/ 	.word	0x00000009
        /*0740*/ 	.word	0x00000000
        /*0744*/ 	.short	0x010a
        /*0746*/ 	.byte	0x3f
	.zero		1


	//   ....[109]....
        /*0748*/ 	.word	0x0000a980
        /*074c*/ 	.word	0x00000006
        /*0750*/ 	.word	0x00000000
        /*0754*/ 	.short	0x010a
        /*0756*/ 	.byte	0x3f
	.zero		1


	//   ....[110]....
        /*0758*/ 	.word	0x0000a9d0
        /*075c*/ 	.word	0x00000009
        /*0760*/ 	.word	0x00000000
        /*0764*/ 	.short	0x010a
        /*0766*/ 	.byte	0x3f
	.zero		1


	//   ....[111]....
        /*0768*/ 	.word	0x0000aa20
        /*076c*/ 	.word	0x00000006
        /*0770*/ 	.word	0x00000000
        /*0774*/ 	.short	0x010a
        /*0776*/ 	.byte	0x3f
	.zero		1


	//   ....[112]....
        /*0778*/ 	.word	0x0000aa70
        /*077c*/ 	.word	0x00000009
        /*0780*/ 	.word	0x00000000
        /*0784*/ 	.short	0x010a
        /*0786*/ 	.byte	0x3f
	.zero		1


	//   ....[113]....
        /*0788*/ 	.word	0x0000aac0
        /*078c*/ 	.word	0x00000006
        /*0790*/ 	.word	0x00000000
        /*0794*/ 	.short	0x010a
        /*0796*/ 	.byte	0x3f
	.zero		1


	//   ....[114]....
        /*0798*/ 	.word	0x0000ab10
        /*079c*/ 	.word	0x00000009
        /*07a0*/ 	.word	0x00000000
        /*07a4*/ 	.short	0x010a
        /*07a6*/ 	.byte	0x3f
	.zero		1


	//   ....[115]....
        /*07a8*/ 	.word	0x0000ab60
        /*07ac*/ 	.word	0x00000006
        /*07b0*/ 	.word	0x00000000
        /*07b4*/ 	.short	0x010a
        /*07b6*/ 	.byte	0x3f
	.zero		1


	//   ....[116]....
        /*07b8*/ 	.word	0x0000abb0
        /*07bc*/ 	.word	0x00000009
        /*07c0*/ 	.word	0x00000000
        /*07c4*/ 	.short	0x010a
        /*07c6*/ 	.byte	0x3f
	.zero		1


	//   ....[117]....
        /*07c8*/ 	.word	0x0000ac00
        /*07cc*/ 	.word	0x00000006
        /*07d0*/ 	.word	0x00000000
        /*07d4*/ 	.short	0x010a
        /*07d6*/ 	.byte	0x3f
	.zero		1


	//   ....[118]....
        /*07d8*/ 	.word	0x0000ac50
        /*07dc*/ 	.word	0x00000009
        /*07e0*/ 	.word	0x00000000
        /*07e4*/ 	.short	0x010a
        /*07e6*/ 	.byte	0x3f
	.zero		1


	//   ....[119]....
        /*07e8*/ 	.word	0x0000aca0
        /*07ec*/ 	.word	0x00000006
        /*07f0*/ 	.word	0x00000000
        /*07f4*/ 	.short	0x010a
        /*07f6*/ 	.byte	0x3f
	.zero		1


	//   ....[120]....
        /*07f8*/ 	.word	0x0000acf0
        /*07fc*/ 	.word	0x00000009
        /*0800*/ 	.word	0x00000000
        /*0804*/ 	.short	0x010a
        /*0806*/ 	.byte	0x3f
	.zero		1


	//   ....[121]....
        /*0808*/ 	.word	0x0000ad40
        /*080c*/ 	.word	0x00000006
        /*0810*/ 	.word	0x00000000
        /*0814*/ 	.short	0x010a
        /*0816*/ 	.byte	0x3f
	.zero		1


	//   ....[122]....
        /*0818*/ 	.word	0x0000ad90
        /*081c*/ 	.word	0x00000009
        /*0820*/ 	.word	0x00000000
        /*0824*/ 	.short	0x010a
        /*0826*/ 	.byte	0x3f
	.zero		1


	//   ....[123]....
        /*0828*/ 	.word	0x0000ade0
        /*082c*/ 	.word	0x00000006
        /*0830*/ 	.word	0x00000000
        /*0834*/ 	.short	0x010a
        /*0836*/ 	.byte	0x3f
	.zero		1


	//----- nvinfo : EIATTR_NUM_MBARRIERS
	.align		4
.L_28:
        /*0838*/ 	.byte	0x03, 0x38
        /*083a*/ 	.short	0x003a


	//----- nvinfo : EIATTR_EXIT_INSTR_OFFSETS
	.align		4
        /*083c*/ 	.byte	0x04, 0x1c
        /*083e*/ 	.short	(.L_30 - .L_29)


	//   ....[0]....
.L_29:
        /*0840*/ 	.word	0x00000c80


	//   ....[1]....
        /*0844*/ 	.word	0x00001470


	//   ....[2]....
        /*0848*/ 	.word	0x000080c0


	//   ....[3]....
        /*084c*/ 	.word	0x00008620


	//   ....[4]....
        /*0850*/ 	.word	0x0000a3a0


	//----- nvinfo : EIATTR_MAX_THREADS
	.align		4
.L_30:
        /*0854*/ 	.byte	0x04, 0x05
        /*0856*/ 	.short	(.L_32 - .L_31)
.L_31:
        /*0858*/ 	.word	0x00000180
        /*085c*/ 	.word	0x00000001
        /*0860*/ 	.word	0x00000001


	//----- nvinfo : EIATTR_CRS_STACK_SIZE
	.align		4
.L_32:
        /*0864*/ 	.byte	0x04, 0x1e
        /*0866*/ 	.short	(.L_34 - .L_33)
.L_33:
        /*0868*/ 	.word	0x00000000


	//----- nvinfo : EIATTR_CBANK_PARAM_SIZE
	.align		4
.L_34:
        /*086c*/ 	.byte	0x03, 0x19
        /*086e*/ 	.short	0x0470


	//----- nvinfo : EIATTR_PARAM_CBANK
	.align		4
        /*0870*/ 	.byte	0x04, 0x0a
        /*0872*/ 	.short	(.L_36 - .L_35)
	.align		4
.L_35:
        /*0874*/ 	.word	index@(.nv.constant0._ZN7cutlass13device_kernelINS_4gemm6kernel13GemmUniversalIN4cute5tupleIJiiiiEEENS1_10collective13CollectiveMmaINS1_37MainloopSm90TmaGmmaWarpSpecializedFP8ILi28ENS5_IJNS4_1CILi2EEENSA_ILi1EEESC_EEENS1_35KernelTmaWarpSpecializedCooperativeEEENS5_IJNSA_ILi128EEESG_NSA_ILi32EEEEEENS_12float_e4m3_tENS5_IJlSC_lEEESJ_SK_NS4_8TiledMMAINS4_8MMA_AtomIJNS4_4SM904GMMA31MMA_64x128x32_F32E4M3E4M3_SS_TNILNSO_7ScaleInE1ELSQ_1EEEEEENS4_6LayoutISD_NS5_IJSC_NSA_ILi0EEESU_EEEEENS5_IJNS4_10UnderscoreESX_SX_EEEEENS4_13SM90_TMA_LOADENS4_14ComposedLayoutINS4_7SwizzleILi1ELi4ELi3EEENS4_18smem_ptr_flag_bitsILi8EEENST_INS5_IJNSA_ILi8EEESH_EEENS5_IJSH_SC_EEEEEEEvNS4_8identityENS4_23SM90_TMA_LOAD_MULTICASTES1A_vS1B_EENS_8epilogue10collective6detail29Sm90TmaWarpSpecializedAdapterINS1F_15DefaultEpilogueISJ_SK_SK_NS1E_6thread17LinearCombinationISJ_Li1EffLNS1J_9ScaleType4KindE0ELNS_15FloatRoundStyleE2ESJ_EENS1_15EpilogueDefaultEEEEEvvEEEEvNT_6ParamsE)
        /*0878*/ 	.short	0x0210
        /*087a*/ 	.short	0x0470


	//----- nvinfo : EIATTR_SW_WAR
	.align		4
.L_36:
        /*087c*/ 	.byte	0x04, 0x36
        /*087e*/ 	.short	(.L_38 - .L_37)
.L_37:
        /*0880*/ 	.word	0x00000008
.L_38:


//--------------------- .nv.callgraph             --------------------------
	.section	.nv.callgraph,"",@"SHT_CUDA_CALLGRAPH"
	.align	4
	.sectionentsize	8
	.align		4
        /*0000*/ 	.word	0x00000000
	.align		4
        /*0004*/ 	.word	0xffffffff
	.align		4
        /*0008*/ 	.word	0x00000000
	.align		4
        /*000c*/ 	.word	0xfffffffe
	.align		4
        /*0010*/ 	.word	0x00000000
	.align		4
        /*0014*/ 	.word	0xfffffffd
	.align		4
        /*0018*/ 	.word	0x00000000
	.align		4
        /*001c*/ 	.word	0xfffffffc


//--------------------- .nv.constant4             --------------------------
	.section	.nv.constant4,"a",@progbits
	.align	8
	.align		8
.nv.constant4:
        /*0000*/ 	.dword	_ZN39_INTERNAL_4034453a_4_k_cu_76e05d64_53774cuda3std3__45__cpo5beginE
	.align		8
        /*0008*/ 	.dword	_ZN39_INTERNAL_4034453a_4_k_cu_76e05d64_53774cuda3std3__45__cpo3endE
	.align		8
        /*0010*/ 	.dword	_ZN39_INTERNAL_4034453a_4_k_cu_76e05d64_53774cuda3std3__45__cpo6cbeginE
	.align		8
        /*0018*/ 	.dword	_ZN39_INTERNAL_4034453a_4_k_cu_76e05d64_53774cuda3std3__45__cpo4cendE
	.align		8
        /*0020*/ 	.dword	_ZN39_INTERNAL_4034453a_4_k_cu_76e05d64_53774cuda3std3__441_GLOBAL__N__4034453a_4_k_cu_76e05d64_53776ignoreE
	.align		8
        /*0028*/ 	.dword	_ZN39_INTERNAL_4034453a_4_k_cu_76e05d64_53774cuda3std3__419piecewise_constructE
	.align		8
        /*0030*/ 	.dword	_ZN39_INTERNAL_4034453a_4_k_cu_76e05d64_53774cuda3std3__48in_placeE
	.align		8
        /*0038*/ 	.dword	_ZN39_INTERNAL_4034453a_4_k_cu_76e05d64_53774cuda3std6ranges3__45__cpo4swapE
	.align		8
        /*0040*/ 	.dword	_ZN39_INTERNAL_4034453a_4_k_cu_76e05d64_53774cuda3std6ranges3__45__cpo9iter_moveE
	.align		8
        /*0048*/ 	.dword	_ZN39_INTERNAL_4034453a_4_k_cu_76e05d64_53774cute7productE
	.align		8
        /*0050*/ 	.dword	_ZN39_INTERNAL_4034453a_4_k_cu_76e05d64_53774cute1_E


//--------------------- .text._ZN7cutlass13device_kernelINS_4gemm6kernel13GemmUniversalIN4cute5tupleIJiiiiEEENS1_10collective13CollectiveMmaINS1_37MainloopSm90TmaGmmaWarpSpecializedFP8ILi28ENS5_IJNS4_1CILi2EEENSA_ILi1EEESC_EEENS1_35KernelTmaWarpSpecializedCooperativeEEENS5_IJNSA_ILi128EEESG_NSA_ILi32EEEEEENS_12float_e4m3_tENS5_IJlSC_lEEESJ_SK_NS4_8TiledMMAINS4_8MMA_AtomIJNS4_4SM904GMMA31MMA_64x128x32_F32E4M3E4M3_SS_TNILNSO_7ScaleInE1ELSQ_1EEEEEENS4_6LayoutISD_NS5_IJSC_NSA_ILi0EEESU_EEEEENS5_IJNS4_10UnderscoreESX_SX_EEEEENS4_13SM90_TMA_LOADENS4_14ComposedLayoutINS4_7SwizzleILi1ELi4ELi3EEENS4_18smem_ptr_flag_bitsILi8EEENST_INS5_IJNSA_ILi8EEESH_EEENS5_IJSH_SC_EEEEEEEvNS4_8identityENS4_23SM90_TMA_LOAD_MULTICASTES1A_vS1B_EENS_8epilogue10collective6detail29Sm90TmaWarpSpecializedAdapterINS1F_15DefaultEpilogueISJ_SK_SK_NS1E_6thread17LinearCombinationISJ_Li1EffLNS1J_9ScaleType4KindE0ELNS_15FloatRoundStyleE2ESJ_EENS1_15EpilogueDefaultEEEEEvvEEEEvNT_6ParamsE --------------------------
	.section	.text._ZN7cutlass13device_kernelINS_4gemm6kernel13GemmUniversalIN4cute5tupleIJiiiiEEENS1_10collective13CollectiveMmaINS1_37MainloopSm90TmaGmmaWarpSpecializedFP8ILi28ENS5_IJNS4_1CILi2EEENSA_ILi1EEESC_EEENS1_35KernelTmaWarpSpecializedCooperativeEEENS5_IJNSA_ILi128EEESG_NSA_ILi32EEEEEENS_12float_e4m3_tENS5_IJlSC_lEEESJ_SK_NS4_8TiledMMAINS4_8MMA_AtomIJNS4_4SM904GMMA31MMA_64x128x32_F32E4M3E4M3_SS_TNILNSO_7ScaleInE1ELSQ_1EEEEEENS4_6LayoutISD_NS5_IJSC_NSA_ILi0EEESU_EEEEENS5_IJNS4_10UnderscoreESX_SX_EEEEENS4_13SM90_TMA_LOADENS4_14ComposedLayoutINS4_7SwizzleILi1ELi4ELi3EEENS4_18smem_ptr_flag_bitsILi8EEENST_INS5_IJNSA_ILi8EEESH_EEENS5_IJSH_SC_EEEEEEEvNS4_8identityENS4_23SM90_TMA_LOAD_MULTICASTES1A_vS1B_EENS_8epilogue10collective6detail29Sm90TmaWarpSpecializedAdapterINS1F_15DefaultEpilogueISJ_SK_SK_NS1E_6thread17LinearCombinationISJ_Li1EffLNS1J_9ScaleType4KindE0ELNS_15FloatRoundStyleE2ESJ_EENS1_15EpilogueDefaultEEEEEvvEEEEvNT_6ParamsE,"ax",@progbits
	.align	128
.text._ZN7cutlass13device_kernelINS_4gemm6kernel13GemmUniversalIN4cute5tupleIJiiiiEEENS1_10collective13CollectiveMmaINS1_37MainloopSm90TmaGmmaWarpSpecializedFP8ILi28ENS5_IJNS4_1CILi2EEENSA_ILi1EEESC_EEENS1_35KernelTmaWarpSpecializedCooperativeEEENS5_IJNSA_ILi128EEESG_NSA_ILi32EEEEEENS_12float_e4m3_tENS5_IJlSC_lEEESJ_SK_NS4_8TiledMMAINS4_8MMA_AtomIJNS4_4SM904GMMA31MMA_64x128x32_F32E4M3E4M3_SS_TNILNSO_7ScaleInE1ELSQ_1EEEEEENS4_6LayoutISD_NS5_IJSC_NSA_ILi0EEESU_EEEEENS5_IJNS4_10UnderscoreESX_SX_EEEEENS4_13SM90_TMA_LOADENS4_14ComposedLayoutINS4_7SwizzleILi1ELi4ELi3EEENS4_18smem_ptr_flag_bitsILi8EEENST_INS5_IJNSA_ILi8EEESH_EEENS5_IJSH_SC_EEEEEEEvNS4_8identityENS4_23SM90_TMA_LOAD_MULTICASTES1A_vS1B_EENS_8epilogue10collective6detail29Sm90TmaWarpSpecializedAdapterINS1F_15DefaultEpilogueISJ_SK_SK_NS1E_6thread17LinearCombinationISJ_Li1EffLNS1J_9ScaleType4KindE0ELNS_15FloatRoundStyleE2ESJ_EENS1_15EpilogueDefaultEEEEEvvEEEEvNT_6ParamsE:
        .type           _ZN7cutlass13device_kernelINS_4gemm6kernel13GemmUniversalIN4cute5tupleIJiiiiEEENS1_10collective13CollectiveMmaINS1_37MainloopSm90TmaGmmaWarpSpecializedFP8ILi28ENS5_IJNS4_1CILi2EEENSA_ILi1EEESC_EEENS1_35KernelTmaWarpSpecializedCooperativeEEENS5_IJNSA_ILi128EEESG_NSA_ILi32EEEEEENS_12float_e4m3_tENS5_IJlSC_lEEESJ_SK_NS4_8TiledMMAINS4_8MMA_AtomIJNS4_4SM904GMMA31MMA_64x128x32_F32E4M3E4M3_SS_TNILNSO_7ScaleInE1ELSQ_1EEEEEENS4_6LayoutISD_NS5_IJSC_NSA_ILi0EEESU_EEEEENS5_IJNS4_10UnderscoreESX_SX_EEEEENS4_13SM90_TMA_LOADENS4_14ComposedLayoutINS4_7SwizzleILi1ELi4ELi3EEENS4_18smem_ptr_flag_bitsILi8EEENST_INS5_IJNSA_ILi8EEESH_EEENS5_IJSH_SC_EEEEEEEvNS4_8identityENS4_23SM90_TMA_LOAD_MULTICASTES1A_vS1B_EENS_8epilogue10collective6detail29Sm90TmaWarpSpecializedAdapterINS1F_15DefaultEpilogueISJ_SK_SK_NS1E_6thread17LinearCombinationISJ_Li1EffLNS1J_9ScaleType4KindE0ELNS_15FloatRoundStyleE2ESJ_EENS1_15EpilogueDefaultEEEEEvvEEEEvNT_6ParamsE,@function
        .size           _ZN7cutlass13device_kernelINS_4gemm6kernel13GemmUniversalIN4cute5tupleIJiiiiEEENS1_10collective13CollectiveMmaINS1_37MainloopSm90TmaGmmaWarpSpecializedFP8ILi28ENS5_IJNS4_1CILi2EEENSA_ILi1EEESC_EEENS1_35KernelTmaWarpSpecializedCooperativeEEENS5_IJNSA_ILi128EEESG_NSA_ILi32EEEEEENS_12float_e4m3_tENS5_IJlSC_lEEESJ_SK_NS4_8TiledMMAINS4_8MMA_AtomIJNS4_4SM904GMMA31MMA_64x128x32_F32E4M3E4M3_SS_TNILNSO_7ScaleInE1ELSQ_1EEEEEENS4_6LayoutISD_NS5_IJSC_NSA_ILi0EEESU_EEEEENS5_IJNS4_10UnderscoreESX_SX_EEEEENS4_13SM90_TMA_LOADENS4_14ComposedLayoutINS4_7SwizzleILi1ELi4ELi3EEENS4_18smem_ptr_flag_bitsILi8EEENST_INS5_IJNSA_ILi8EEESH_EEENS5_IJSH_SC_EEEEEEEvNS4_8identityENS4_23SM90_TMA_LOAD_MULTICASTES1A_vS1B_EENS_8epilogue10collective6detail29Sm90TmaWarpSpecializedAdapterINS1F_15DefaultEpilogueISJ_SK_SK_NS1E_6thread17LinearCombinationISJ_Li1EffLNS1J_9ScaleType4KindE0ELNS_15FloatRoundStyleE2ESJ_EENS1_15EpilogueDefaultEEEEEvvEEEEvNT_6ParamsE,(.L_x_255 - _ZN7cutlass13device_kernelINS_4gemm6kernel13GemmUniversalIN4cute5tupleIJiiiiEEENS1_10collective13CollectiveMmaINS1_37MainloopSm90TmaGmmaWarpSpecializedFP8ILi28ENS5_IJNS4_1CILi2EEENSA_ILi1EEESC_EEENS1_35KernelTmaWarpSpecializedCooperativeEEENS5_IJNSA_ILi128EEESG_NSA_ILi32EEEEEENS_12float_e4m3_tENS5_IJlSC_lEEESJ_SK_NS4_8TiledMMAINS4_8MMA_AtomIJNS4_4SM904GMMA31MMA_64x128x32_F32E4M3E4M3_SS_TNILNSO_7ScaleInE1ELSQ_1EEEEEENS4_6LayoutISD_NS5_IJSC_NSA_ILi0EEESU_EEEEENS5_IJNS4_10UnderscoreESX_SX_EEEEENS4_13SM90_TMA_LOADENS4_14ComposedLayoutINS4_7SwizzleILi1ELi4ELi3EEENS4_18smem_ptr_flag_bitsILi8EEENST_INS5_IJNSA_ILi8EEESH_EEENS5_IJSH_SC_EEEEEEEvNS4_8identityENS4_23SM90_TMA_LOAD_MULTICASTES1A_vS1B_EENS_8epilogue10collective6detail29Sm90TmaWarpSpecializedAdapterINS1F_15DefaultEpilogueISJ_SK_SK_NS1E_6thread17LinearCombinationISJ_Li1EffLNS1J_9ScaleType4KindE0ELNS_15FloatRoundStyleE2ESJ_EENS1_15EpilogueDefaultEEEEEvvEEEEvNT_6ParamsE)
        .other          _ZN7cutlass13device_kernelINS_4gemm6kernel13GemmUniversalIN4cute5tupleIJiiiiEEENS1_10collective13CollectiveMmaINS1_37MainloopSm90TmaGmmaWarpSpecializedFP8ILi28ENS5_IJNS4_1CILi2EEENSA_ILi1EEESC_EEENS1_35KernelTmaWarpSpecializedCooperativeEEENS5_IJNSA_ILi128EEESG_NSA_ILi32EEEEEENS_12float_e4m3_tENS5_IJlSC_lEEESJ_SK_NS4_8TiledMMAINS4_8MMA_AtomIJNS4_4SM904GMMA31MMA_64x128x32_F32E4M3E4M3_SS_TNILNSO_7ScaleInE1ELSQ_1EEEEEENS4_6LayoutISD_NS5_IJSC_NSA_ILi0EEESU_EEEEENS5_IJNS4_10UnderscoreESX_SX_EEEEENS4_13SM90_TMA_LOADENS4_14ComposedLayoutINS4_7SwizzleILi1ELi4ELi3EEENS4_18smem_ptr_flag_bitsILi8EEENST_INS5_IJNSA_ILi8EEESH_EEENS5_IJSH_SC_EEEEEEEvNS4_8identityENS4_23SM90_TMA_LOAD_MULTICASTES1A_vS1B_EENS_8epilogue10collective6detail29Sm90TmaWarpSpecializedAdapterINS1F_15DefaultEpilogueISJ_SK_SK_NS1E_6thread17LinearCombinationISJ_Li1EffLNS1J_9ScaleType4KindE0ELNS_15FloatRoundStyleE2ESJ_EENS1_15EpilogueDefaultEEEEEvvEEEEvNT_6ParamsE,@"STO_CUDA_ENTRY STV_DEFAULT"
_ZN7cutlass13device_kernelINS_4gemm6kernel13GemmUniversalIN4cute5tupleIJiiiiEEENS1_10collective13CollectiveMmaINS1_37MainloopSm90TmaGmmaWarpSpecializedFP8ILi28ENS5_IJNS4_1CILi2EEENSA_ILi1EEESC_EEENS1_35KernelTmaWarpSpecializedCooperativeEEENS5_IJNSA_ILi128EEESG_NSA_ILi32EEEEEENS_12float_e4m3_tENS5_IJlSC_lEEESJ_SK_NS4_8TiledMMAINS4_8MMA_AtomIJNS4_4SM904GMMA31MMA_64x128x32_F32E4M3E4M3_SS_TNILNSO_7ScaleInE1ELSQ_1EEEEEENS4_6LayoutISD_NS5_IJSC_NSA_ILi0EEESU_EEEEENS5_IJNS4_10UnderscoreESX_SX_EEEEENS4_13SM90_TMA_LOADENS4_14ComposedLayoutINS4_7SwizzleILi1ELi4ELi3EEENS4_18smem_ptr_flag_bitsILi8EEENST_INS5_IJNSA_ILi8EEESH_EEENS5_IJSH_SC_EEEEEEEvNS4_8identityENS4_23SM90_TMA_LOAD_MULTICASTES1A_vS1B_EENS_8epilogue10collective6detail29Sm90TmaWarpSpecializedAdapterINS1F_15DefaultEpilogueISJ_SK_SK_NS1E_6thread17LinearCombinationISJ_Li1EffLNS1J_9ScaleType4KindE0ELNS_15FloatRoundStyleE2ESJ_EENS1_15EpilogueDefaultEEEEEvvEEEEvNT_6ParamsE:
[----:B------:R-:W-:Y:S01]  /*0000*/  LDC R1, c[0x0][0x28] ;  /* 0x00000a00ff017b82 */ /* 0x000fe20000000800 */
[----:B------:R-:W0:Y:S01]  /*0010*/  S2R R0, SR_TID.X ;  /* 0x0000000000007919 */ /* 0x000e220000002100 */
[----:B------:R-:W-:Y:S01]  /*0020*/  ELECT P0, URZ, PT ;  /* 0x00000000003f782f */ /* 0x000fe20003800000 */
[----:B------:R-:W-:Y:S01]  /*0030*/  BSSY B0, `(.L_x_0) ;  /* 0x000000f000007945 */ /* 0x000fe20003800000 */
[--C-:B0-----:R-:W-:Y:S02]  /*0040*/  SHF.R.U32.HI R2, RZ, 0x5, R0.reuse ;  /* 0x00000005ff027819 */ /* 0x101fe40000011600 */
[----:B------:R-:W-:-:S03]  /*0050*/  SHF.R.U32.HI R3, RZ, 0x7, R0 ;  /* 0x00000007ff037819 */ /* 0x000fc60000011600 */
[----:B------:R-:W0:Y:S04]  /*0060*/  SHFL.IDX PT, R7, R2, RZ, 0x1f ;  /* 0x00001fff02077589 */ /* 0x000e2800000e0000 */
[----:B------:R-:W1:Y:S01]  /*0070*/  SHFL.IDX PT, R3, R3, RZ, 0x1f ;  /* 0x00001fff03037589 */ /* 0x000e6200000e0000 */
[----:B0-----:R-:W-:-:S13]  /*0080*/  ISETP.NE.OR P0, PT, R7, RZ, !P0 ;  /* 0x000000ff0700720c */ /* 0x001fda0004705670 */
[----:B-1----:R-:W-:Y:S05]  /*0090*/  @P0 BRA `(.L_x_1) ;  /* 0x0000000000200947 */ /* 0x002fea0003800000 */
[----:B------:R-:W-:Y:S02]  /*00a0*/  ULDC.64 UR4, c[0x0][0x198] ;  /* 0x0000660000047ab9 */ /* 0x000fe40000000a00 */
[----:B------:R-:W-:Y:S02]  /*00b0*/  UIADD3 UR6, UP0, UR4, 0xf0, URZ ;  /* 0x000000f004067890 */ /* 0x000fe4000ff1e03f */
[----:B------:R-:W-:Y:S02]  /*00c0*/  UIADD3 UR4, UP1, UR4, 0x1f0, URZ ;  /* 0x000001f004047890 */ /* 0x000fe4000ff3e03f */
[----:B------:R-:W-:Y:S02]  /*00d0*/  UIADD3.X UR7, URZ, UR5, URZ, UP0, !UPT ;  /* 0x000000053f077290 */ /* 0x000fe400087fe43f */
[----:B------:R-:W-:-:S07]  /*00e0*/  UIADD3.X UR5, URZ, UR5, URZ, UP1, !UPT ;  /* 0x000000053f057290 */ /* 0x000fce0008ffe43f */
[----:B------:R0:W-:Y:S02]  /*00f0*/  UTMACCTL.PF [UR6] ;  /* 0x00000000060079b9 */ /* 0x0001e40008040000 */
[----:B------:R0:W-:Y:S02]  /*0100*/  UTMACCTL.PF [UR4] ;  /* 0x00000000040079b9 */ /* 0x0001e40008040000 */
[----:B0-----:R-:W-:Y:S01]  /*0110*/  NOP ;  /* 0x0000000000007918 */ /* 0x001fe20000000000 */
.L_x_1:
[----:B------:R-:W-:Y:S05]  /*0120*/  BSYNC B0 ;  /* 0x0000000000007941 */ /* 0x000fea0003800000 */
.L_x_0:
[----:B------:R-:W0:Y:S02]  /*0130*/  SHFL.IDX PT, R4, R2, RZ, 0x1f ;  /* 0x00001fff02047589 */ /* 0x000e2400000e0000 */
[----:B0-----:R-:W-:-:S13]  /*0140*/  ISETP.NE.AND P0, PT, R4, RZ, PT ;  /* 0x000000ff0400720c */ /* 0x001fda0003f05270 */
[----:B------:R-:W-:Y:S05]  /*0150*/  @P0 BRA `(.L_x_2) ;  /* 0x0000000400240947 */ /* 0x000fea0003800000 */
[----:B------:R-:W-:Y:S01]  /*0160*/  ELECT P0, URZ, PT ;  /* 0x00000000003f782f */ /* 0x000fe20003800000 */
[----:B------:R-:W-:-:S12]  /*0170*/  BSSY B0, `(.L_x_2) ;  /* 0x0000047000007945 */ /* 0x000fd80003800000 */
[----:B------:R-:W-:Y:S05]  /*0180*/  @!P0 BRA `(.L_x_3) ;  /* 0x0000000400148947 */ /* 0x000fea0003800000 */
[----:B------:R-:W0:Y:S01]  /*0190*/  S2UR UR8, SR_CgaCtaId ;  /* 0x00000000000879c3 */ /* 0x000e220000008800 */
[----:B------:R-:W-:Y:S01]  /*01a0*/  UMOV UR4, 0x400 ;  /* 0x0000040000047882 */ /* 0x000fe20000000000 */
[----:B------:R-:W-:Y:S01]  /*01b0*/  UMOV UR5, 0x1 ;  /* 0x0000000100057882 */ /* 0x000fe20000000000 */
[----:B------:R-:W-:Y:S02]  /*01c0*/  UMOV UR6, 0x4 ;  /* 0x0000000400067882 */ /* 0x000fe40000000000 */
[----:B------:R-:W-:-:S04]  /*01d0*/  UIADD3 UR6, -UR6, 0x100000, URZ ;  /* 0x0010000006067890 */ /* 0x000fc8000fffe13f */
[----:B------:R-:W-:Y:S02]  /*01e0*/  USHF.L.U32 UR7, UR6, 0xb, URZ ;  /* 0x0000000b06077899 */ /* 0x000fe4000800063f */
[----:B------:R-:W-:Y:S02]  /*01f0*/  USHF.L.U32 UR6, UR6, 0x1, URZ ;  /* 0x0000000106067899 */ /* 0x000fe4000800063f */
[----:B0-----:R-:W-:Y:S02]  /*0200*/  ULEA UR8, UR8, UR4, 0x18 ;  /* 0x0000000408087291 */ /* 0x001fe4000f8ec03f */
[----:B------:R-:W-:-:S04]  /*0210*/  UIADD3 UR4, -UR5, 0x100000, URZ ;  /* 0x0010000005047890 */ /* 0x000fc8000fffe13f */
[----:B------:R-:W-:Y:S02]  /*0220*/  USHF.L.U32 UR5, UR4, 0xb, URZ ;  /* 0x0000000b04057899 */ /* 0x000fe4000800063f */
[----:B------:R-:W-:Y:S01]  /*0230*/  USHF.L.U32 UR4, UR4, 0x1, URZ ;  /* 0x0000000104047899 */ /* 0x000fe2000800063f */
[----:B------:R-:W0:Y:S11]  /*0240*/  FENCE.VIEW.ASYNC.S ;  /* 0x00000000000073c6 */ /* 0x000e360000000000 */
[----:B0-----:R0:W1:Y:S01]  /*0250*/  SYNCS.EXCH.64 URZ, [UR8], UR4 ;  /* 0x00000004083f75b2 */ /* 0x0010620008000100 */
[----:B------:R0:W2:Y:S01]  /*0260*/  SYNCS.EXCH.64 URZ, [UR8+0xe0], UR6 ;  /* 0x0000e006083f75b2 */ /* 0x0000a20008000100 */
[----:B------:R0:W3:Y:S01]  /*0270*/  SYNCS.EXCH.64 URZ, [UR8+0x8], UR4 ;  /* 0x00000804083f75b2 */ /* 0x0000e20008000100 */
[----:B------:R0:W4:Y:S01]  /*0280*/  SYNCS.EXCH.64 URZ, [UR8+0xe8], UR6 ;  /* 0x0000e806083f75b2 */ /* 0x0001220008000100 */
[----:B------:R0:W0:Y:S01]  /*0290*/  SYNCS.EXCH.64 URZ, [UR8+0x10], UR4 ;  /* 0x00001004083f75b2 */ /* 0x0000220008000100 */
        /* <DEDUP_REMOVED lines=51> */
[----:B-1234-:R-:W-:Y:S01]  /*05d0*/  NOP ;  /* 0x0000000000007918 */ /* 0x01efe20000000000 */
.L_x_3:
[----:B0-----:R-:W-:Y:S05]  /*05e0*/  BSYNC B0 ;  /* 0x0000000000007941 */ /* 0x001fea0003800000 */
.L_x_2:
[----:B------:R-:W-:Y:S01]  /*05f0*/  SHF.R.S32.HI R5, RZ, 0x1f, R0 ;  /* 0x0000001fff057819 */ /* 0x000fe20000011400 */
[----:B------:R-:W0:Y:S01]  /*0600*/  SHFL.IDX PT, R2, R2, RZ, 0x1f ;  /* 0x00001fff02027589 */ /* 0x000e2200000e0000 */
[----:B------:R-:W1:Y:S01]  /*0610*/  S2UR UR8, SR_CTAID.X ;  /* 0x00000000000879c3 */ /* 0x000e620000002500 */
[----:B------:R-:W-:Y:S02]  /*0620*/  ELECT P0, URZ, PT ;  /* 0x00000000003f782f */ /* 0x000fe40003800000 */
[----:B------:R-:W-:Y:S01]  /*0630*/  LEA.HI R5, R5, R0, RZ, 0x7 ;  /* 0x0000000005057211 */ /* 0x000fe200078f38ff */
[----:B------:R-:W2:Y:S01]  /*0640*/  S2R R8, SR_CTAID.Y ;  /* 0x0000000000087919 */ /* 0x000ea20000002600 */
[----:B------:R-:W-:Y:S01]  /*0650*/  SHF.R.S32.HI R11, RZ, 0x1f, R4 ;  /* 0x0000001fff0b7819 */ /* 0x000fe20000011404 */
[----:B------:R-:W-:Y:S01]  /*0660*/  ULDC UR4, c[0x0][0x150] ;  /* 0x0000540000047ab9 */ /* 0x000fe20000000800 */
[----:B------:R-:W-:Y:S01]  /*0670*/  LOP3.LUT R5, R5, 0xffffff80, RZ, 0xc0, !PT ;  /* 0xffffff8005057812 */ /* 0x000fe200078ec0ff */
[----:B------:R-:W-:Y:S01]  /*0680*/  VIADD R16, R3, 0xffffffff ;  /* 0xffffffff03107836 */ /* 0x000fe20000000000 */
[----:B------:R-:W-:Y:S01]  /*0690*/  LEA.HI R11, R11, R4, RZ, 0x2 ;  /* 0x000000040b0b7211 */ /* 0x000fe200078f10ff */
[----:B------:R-:W3:Y:S01]  /*06a0*/  LDC R12, c[0x0][0x144] ;  /* 0x00005100ff0c7b82 */ /* 0x000ee20000000800 */
[----:B------:R-:W-:Y:S01]  /*06b0*/  NOP ;  /* 0x0000000000007918 */ /* 0x000fe20000000000 */
[----:B------:R-:W-:Y:S01]  /*06c0*/  IMAD.IADD R6, R0, 0x1, -R5 ;  /* 0x0000000100067824 */ /* 0x000fe200078e0a05 */
[----:B------:R-:W-:Y:S01]  /*06d0*/  LOP3.LUT R11, R11, 0x3ffffffc, RZ, 0xc0, !PT ;  /* 0x3ffffffc0b0b7812 */ /* 0x000fe200078ec0ff */
[----:B------:R-:W-:Y:S01]  /*06e0*/  NOP ;  /* 0x0000000000007918 */ /* 0x000fe20000000000 */
[----:B------:R-:W-:-:S02]  /*06f0*/  ISETP.NE.AND P4, PT, R3, RZ, PT ;  /* 0x000000ff0300720c */ /* 0x000fc40003f85270 */
[----:B------:R-:W-:Y:S01]  /*0700*/  SHF.R.S32.HI R5, RZ, 0x1f, R6 ;  /* 0x0000001fff057819 */ /* 0x000fe20000011406 */
[----:B------:R-:W-:Y:S01]  /*0710*/  IMAD.IADD R4, R4, 0x1, -R11 ;  /* 0x0000000104047824 */ /* 0x000fe200078e0a0b */
[----:B------:R-:W4:Y:S01]  /*0720*/  LDC R14, c[0x0][0x140] ;  /* 0x00005000ff0e7b82 */ /* 0x000f220000000800 */
[----:B------:R-:W-:Y:S02]  /*0730*/  ISETP.GE.U32.AND P6, PT, R16, 0x2, PT ;  /* 0x000000021000780c */ /* 0x000fe40003fc6070 */
[----:B------:R-:W-:Y:S02]  /*0740*/  LEA.HI R5, R5, R6, RZ, 0x3 ;  /* 0x0000000605057211 */ /* 0x000fe400078f18ff */
[----:B0-----:R-:W-:Y:S02]  /*0750*/  ISETP.NE.OR P0, PT, R2, RZ, !P0 ;  /* 0x000000ff0200720c */ /* 0x001fe40004705670 */
[--C-:B------:R-:W-:Y:S01]  /*0760*/  SHF.R.S32.HI R2, RZ, 0x3, R5.reuse ;  /* 0x00000003ff027819 */ /* 0x100fe20000011405 */
[----:B------:R-:W0:Y:S01]  /*0770*/  LDC R13, c[0x0][0x148] ;  /* 0x00005200ff0d7b82 */ /* 0x000e220000000800 */
[----:B------:R-:W-:-:S02]  /*0780*/  SHF.R.S32.HI R5, RZ, 0x1f, R5 ;  /* 0x0000001fff057819 */ /* 0x000fc40000011405 */
[----:B-1----:R-:W-:Y:S02]  /*0790*/  I2FP.F32.U32 R10, UR8 ;  /* 0x00000008000a7c45 */ /* 0x002fe40008201000 */
[----:B------:R-:W-:-:S03]  /*07a0*/  LEA.HI R5, R5, R2, RZ, 0x2 ;  /* 0x0000000205057211 */ /* 0x000fc600078f10ff */
[----:B------:R-:W-:Y:S01]  /*07b0*/  FMUL R10, R10, UR4 ;  /* 0x000000040a0a7c20 */ /* 0x000fe20008400000 */
[----:B------:R-:W-:Y:S01]  /*07c0*/  LOP3.LUT R5, R5, 0xfffffffc, RZ, 0xc0, !PT ;  /* 0xfffffffc05057812 */ /* 0x000fe200078ec0ff */
[----:B------:R-:W-:Y:S01]  /*07d0*/  VOTEU.ALL UP0, P0 ;  /* 0x00000000003f7886 */ /* 0x000fe20000000000 */
[----:B--2---:R-:W-:Y:S01]  /*07e0*/  I2FP.F32.U32 R11, R8 ;  /* 0x00000008000b7245 */ /* 0x004fe20000201000 */
[----:B------:R-:W-:Y:S01]  /*07f0*/  ULDC UR4, c[0x0][0x154] ;  /* 0x0000550000047ab9 */ /* 0x000fe20000000800 */
[----:B------:R-:W-:Y:S01]  /*0800*/  VOTEU.ALL UP1, P0 ;  /* 0x00000000003f7886 */ /* 0x000fe20000020000 */
[----:B------:R-:W1:Y:S01]  /*0810*/  F2I.U32.TRUNC.NTZ R10, R10 ;  /* 0x0000000a000a7305 */ /* 0x000e62000020f000 */
[----:B------:R-:W-:Y:S01]  /*0820*/  IMAD.IADD R5, R2, 0x1, -R5 ;  /* 0x0000000102057824 */ /* 0x000fe200078e0a05 */
[----:B------:R-:W2:Y:S01]  /*0830*/  @!UP0 S2UR UR7, SR_CgaCtaId ;  /* 0x00000000000789c3 */ /* 0x000ea20000008800 */
[----:B------:R-:W-:Y:S01]  /*0840*/  @!UP0 UMOV UR6, 0x400 ;  /* 0x0000040000068882 */ /* 0x000fe20000000000 */
[----:B----4-:R-:W-:Y:S01]  /*0850*/  ISETP.EQ.U32.AND P3, PT, R14, 0x1, PT ;  /* 0x000000010e00780c */ /* 0x010fe20003f62070 */
[----:B------:R-:W-:-:S05]  /*0860*/  IMAD R5, R4, 0x4, R5 ;  /* 0x0000000404057824 */ /* 0x000fca00078e0205 */
[----:B------:R-:W-:-:S04]  /*0870*/  LEA.HI R2, R5, R5, RZ, 0x1 ;  /* 0x0000000505027211 */ /* 0x000fc800078f08ff */
[----:B------:R-:W-:Y:S01]  /*0880*/  LOP3.LUT R4, R2, 0xfffffffe, RZ, 0xc0, !PT ;  /* 0xfffffffe02047812 */ /* 0x000fe200078ec0ff */
[----:B-1----:R-:W-:Y:S02]  /*0890*/  IMAD.MOV R15, RZ, RZ, -R10 ;  /* 0x000000ffff0f7224 */ /* 0x002fe400078e0a0a */
[----:B------:R-:W-:Y:S01]  /*08a0*/  FMUL R10, R11, UR4 ;  /* 0x000000040b0a7c20 */ /* 0x000fe20008400000 */
[----:B------:R-:W-:Y:S01]  /*08b0*/  SHF.R.S32.HI R2, RZ, 0x1f, R7 ;  /* 0x0000001fff027819 */ /* 0x000fe20000011407 */
[----:B------:R-:W-:Y:S01]  /*08c0*/  UMOV UR4, 0x20 ;  /* 0x0000002000047882 */ /* 0x000fe20000000000 */
[----:B---3--:R-:W-:Y:S01]  /*08d0*/  IMAD R12, R12, R15, UR8 ;  /* 0x000000080c0c7e24 */ /* 0x008fe2000f8e020f */
[----:B------:R-:W-:-:S04]  /*08e0*/  @!UP0 UIADD3 UR4, -UR4, 0x100000, URZ ;  /* 0x0010000004048890 */ /* 0x000fc8000fffe13f */
[----:B------:R-:W-:Y:S02]  /*08f0*/  @!UP0 USHF.L.U32 UR5, UR4, 0xb, URZ ;  /* 0x0000000b04058899 */ /* 0x000fe4000800063f */
[----:B------:R-:W-:Y:S01]  /*0900*/  @!UP0 USHF.L.U32 UR4, UR4, 0x1, URZ ;  /* 0x0000000104048899 */ /* 0x000fe2000800063f */
[C---:B------:R-:W-:Y:S01]  /*0910*/  IMAD.IADD R11, R5.reuse, 0x1, -R4 ;  /* 0x00000001050b7824 */ /* 0x040fe200078e0a04 */
[----:B------:R-:W1:Y:S01]  /*0920*/  F2I.U32.TRUNC.NTZ R10, R10 ;  /* 0x0000000a000a7305 */ /* 0x000e62000020f000 */
[----:B------:R-:W-:Y:S01]  /*0930*/  LEA.HI R2, R2, R7, RZ, 0x2 ;  /* 0x0000000702027211 */ /* 0x000fe200078f10ff */
[----:B------:R-:W-:Y:S02]  /*0940*/  IMAD.SHL.U32 R4, R5, 0x4, RZ ;  /* 0x0000000405047824 */ /* 0x000fe400078e00ff */
[----:B------:R-:W-:Y:S01]  /*0950*/  ISETP.NE.AND P2, PT, R11, R12, PT ;  /* 0x0000000c0b00720c */ /* 0x000fe20003f45270 */
[----:B--2---:R-:W-:Y:S01]  /*0960*/  @!UP0 ULEA UR6, UR7, UR6, 0x18 ;  /* 0x0000000607068291 */ /* 0x004fe2000f8ec03f */
[----:B------:R-:W-:Y:S01]  /*0970*/  LOP3.LUT R2, R2, 0xfffffffc, RZ, 0xc0, !PT ;  /* 0xfffffffc02027812 */ /* 0x000fe200078ec0ff */
[----:B------:R-:W-:Y:S01]  /*0980*/  VOTEU.ALL UP0, P0 ;  /* 0x00000000003f7886 */ /* 0x000fe20000000000 */
[----:B------:R-:W-:-:S02]  /*0990*/  LOP3.LUT R5, R5, 0xc, R4, 0x78, !PT ;  /* 0x0000000c05057812 */ /* 0x000fc400078e7804 */
[----:B------:R-:W-:Y:S01]  /*09a0*/  LOP3.LUT P0, RZ, R6, 0x7, RZ, 0xc0, !PT ;  /* 0x0000000706ff7812 */ /* 0x000fe2000780c0ff */
[----:B------:R-:W-:Y:S02]  /*09b0*/  IMAD.IADD R7, R7, 0x1, -R2 ;  /* 0x0000000107077824 */ /* 0x000fe400078e0a02 */
[----:B------:R-:W-:Y:S01]  /*09c0*/  IMAD.MOV.U32 R6, RZ, RZ, 0x1 ;  /* 0x00000001ff067424 */ /* 0x000fe200078e00ff */
[----:B------:R-:W-:Y:S01]  /*09d0*/  ISETP.LT.U32.AND P0, PT, R5, 0x2, !P0 ;  /* 0x000000020500780c */ /* 0x000fe20004701070 */
[----:B-1----:R-:W-:Y:S01]  /*09e0*/  IMAD.MOV R20, RZ, RZ, -R10 ;  /* 0x000000ffff147224 */ /* 0x002fe200078e0a0a */
[----:B------:R-:W-:Y:S01]  /*09f0*/  ISETP.NE.AND P1, PT, R7, 0x3, PT ;  /* 0x000000030700780c */ /* 0x000fe20003f25270 */
[----:B------:R-:W1:Y:S02]  /*0a00*/  FENCE.VIEW.ASYNC.S ;  /* 0x00000000000073c6 */ /* 0x000e640000000000 */
[----:B-1----:R1:W2:Y:S01]  /*0a10*/  @!UP0 SYNCS.EXCH.64 URZ, [UR6+0x1d0], UR4 ;  /* 0x0001d004063f85b2 */ /* 0x0022a20008000100 */
[----:B------:R-:W-:Y:S01]  /*0a20*/  @P2 LEA.HI R2, R5, R5, RZ, 0x1 ;  /* 0x0000000505022211 */ /* 0x000fe200078f08ff */
[----:B0-----:R-:W-:Y:S01]  /*0a30*/  IMAD R11, R13, R20, R8 ;  /* 0x000000140d0b7224 */ /* 0x001fe200078e0208 */
[----:B------:R-:W-:-:S02]  /*0a40*/  ISETP.EQ.OR P1, PT, R7, RZ, !P1 ;  /* 0x000000ff0700720c */ /* 0x000fc40004f22670 */
[----:B------:R-:W-:Y:S02]  /*0a50*/  @P2 SHF.R.S32.HI R2, RZ, 0x1, R2 ;  /* 0x00000001ff022819 */ /* 0x000fe40000011402 */
[----:B------:R-:W-:Y:S02]  /*0a60*/  ISETP.EQ.AND P1, PT, R3, RZ, P1 ;  /* 0x000000ff0300720c */ /* 0x000fe40000f22270 */
[----:B------:R-:W-:Y:S02]  /*0a70*/  @P2 ISETP.NE.AND P5, PT, R2, R11, PT ;  /* 0x0000000b0200220c */ /* 0x000fe40003fa5270 */
[----:B------:R-:W-:Y:S02]  /*0a80*/  SEL R3, RZ, 0x1, !P0 ;  /* 0x00000001ff037807 */ /* 0x000fe40004000000 */
[----:B------:R-:W-:Y:S02]  /*0a90*/  @P2 SEL R6, RZ, 0x1, P5 ;  /* 0x00000001ff062807 */ /* 0x000fe40002800000 */
[----:B------:R-:W-:Y:S01]  /*0aa0*/  SEL R4, RZ, 0x1, !P1 ;  /* 0x00000001ff047807 */ /* 0x000fe20004800000 */
[----:B------:R1:W0:Y:S01]  /*0ab0*/  @!UP1 SYNCS.EXCH.64 URZ, [UR6+0x1d8], UR4 ;  /* 0x0001d804063f95b2 */ /* 0x0002220008000100 */
[----:B------:R-:W-:Y:S01]  /*0ac0*/  LOP3.LUT R6, R6, R3, RZ, 0xc0, !PT ;  /* 0x0000000306067212 */ /* 0x000fe200078ec0ff */
[----:B------:R-:W-:Y:S01]  /*0ad0*/  NOP ;  /* 0x0000000000007918 */ /* 0x000fe20000000000 */
[----:B------:R-:W-:Y:S01]  /*0ae0*/  SEL R4, R4, 0x2, P6 ;  /* 0x0000000204047807 */ /* 0x000fe20003000000 */
[----:B------:R-:W-:Y:S06]  /*0af0*/  @!P3 BRA `(.L_x_4) ;  /* 0x000000000008b947 */ /* 0x000fec0003800000 */
[----:B0-2---:R-:W-:Y:S01]  /*0b00*/  UCGABAR_ARV ;  /* 0x00000000000079c7 */ /* 0x005fe20008000000 */
[----:B------:R-:W-:Y:S05]  /*0b10*/  BRA `(.L_x_5) ;  /* 0x0000000000047947 */ /* 0x000fea0003800000 */
.L_x_4:
[----:B0-2---:R-:W-:Y:S01]  /*0b20*/  NOP ;  /* 0x0000000000007918 */ /* 0x005fe20000000000 */
.L_x_5:
[----:B------:R-:W0:Y:S01]  /*0b30*/  LDC R2, c[0x0][0x65c] ;  /* 0x00019700ff027b82 */ /* 0x000e220000000800 */
[----:B------:R-:W-:Y:S01]  /*0b40*/  IMAD.MOV.U32 R3, RZ, RZ, RZ ;  /* 0x000000ffff037224 */ /* 0x000fe200078e00ff */
[----:B0-----:R-:W-:Y:S01]  /*0b50*/  ISETP.NE.AND P2, PT, R2, 0x1, PT ;  /* 0x000000010200780c */ /* 0x001fe20003f45270 */
[----:B------:R-:W-:-:S12]  /*0b60*/  IMAD.U32 R2, RZ, RZ, UR8 ;  /* 0x00000008ff027e24 */ /* 0x000fd8000f8e00ff */
[----:B------:R-:W0:Y:S01]  /*0b70*/  @P2 LDC R15, c[0x0][0x10] ;  /* 0x00000400ff0f2b82 */ /* 0x000e220000000800 */
[----:B------:R-:W-:Y:S02]  /*0b80*/  @P2 IMAD.MOV.U32 R9, RZ, RZ, RZ ;  /* 0x000000ffff092224 */ /* 0x000fe400078e00ff */
[----:B------:R-:W-:-:S05]  /*0b90*/  @P2 IMAD.MOV.U32 R17, RZ, RZ, RZ ;  /* 0x000000ffff112224 */ /* 0x000fca00078e00ff */
[----:B------:R-:W2:Y:S01]  /*0ba0*/  @!P2 LDC R11, c[0x0][0xc] ;  /* 0x00000300ff0bab82 */ /* 0x000ea20000000800 */
[----:B0-----:R-:W-:-:S04]  /*0bb0*/  @P2 IMAD.WIDE.U32 R14, R15, UR8, R8 ;  /* 0x000000080f0e2c25 */ /* 0x001fc8000f8e0008 */
[----:B--2---:R-:W-:-:S04]  /*0bc0*/  @!P2 IMAD.WIDE.U32 R10, R8, R11, R2 ;  /* 0x0000000b080aa225 */ /* 0x004fc800078e0002 */
[----:B------:R-:W-:Y:S02]  /*0bd0*/  @P2 IMAD.MOV.U32 R2, RZ, RZ, R14 ;  /* 0x000000ffff022224 */ /* 0x000fe400078e000e */
[----:B------:R-:W-:Y:S02]  /*0be0*/  @P2 IMAD.IADD R3, R15, 0x1, R17 ;  /* 0x000000010f032824 */ /* 0x000fe400078e0211 */
[----:B------:R-:W-:Y:S02]  /*0bf0*/  @!P2 IMAD.MOV.U32 R2, RZ, RZ, R10 ;  /* 0x000000ffff02a224 */ /* 0x000fe400078e000a */
[----:B------:R-:W-:Y:S01]  /*0c00*/  @!P2 IMAD.MOV.U32 R3, RZ, RZ, R11 ;  /* 0x000000ffff03a224 */ /* 0x000fe200078e000b */
[----:B------:R-:W-:Y:S06]  /*0c10*/  @!P3 BRA `(.L_x_6) ;  /* 0x00000000000cb947 */ /* 0x000fec0003800000 */
[----:B------:R-:W-:Y:S01]  /*0c20*/  UCGABAR_WAIT ;  /* 0x0000000000007dc7 */ /* 0x000fe20008000000 */
[----:B------:R-:W-:Y:S01]  /*0c30*/  CCTL.IVALL ;  /* 0x00000000ff00798f */ /* 0x000fe20002000000 */
[----:B------:R-:W-:Y:S05]  /*0c40*/  BRA `(.L_x_7) ;  /* 0x0000000000047947 */ /* 0x000fea0003800000 */
.L_x_6:
[----:B------:R-:W-:Y:S06]  /*0c50*/  BAR.SYNC.DEFER_BLOCKING 0x0 ;  /* 0x0000000000007b1d */ /* 0x000fec0000010000 */
.L_x_7:
[----:B------:R-:W-:Y:S05]  /*0c60*/  @!P4 BRA `(.L_x_8) ;  /* 0x000000740018c947 */ /* 0x000fea0003800000 */
[----:B------:R-:W-:-:S13]  /*0c70*/  ISETP.GT.U32.AND P0, PT, R16, 0x1, PT ;  /* 0x000000011000780c */ /* 0x000fda0003f04070 */
[----:B-1----:R-:W-:Y:S05]  /*0c80*/  @P0 EXIT ;  /* 0x000000000000094d */ /* 0x002fea0003800000 */
[----:B------:R-:W-:Y:S01]  /*0c90*/  ULDC.64 UR4, c[0x0][0x650] ;  /* 0x0001940000047ab9 */ /* 0x000fe20000000a00 */
[----:B------:R-:W-:Y:S01]  /*0ca0*/  PRMT R14, RZ, 0x7610, R14 ;  /* 0x00007610ff0e7816 */ /* 0x000fe2000000000e */
[----:B------:R-:W-:Y:S01]  /*0cb0*/  IMAD.MOV.U32 R10, RZ, RZ, -0x1 ;  /* 0xffffffffff0a7424 */ /* 0x000fe200078e00ff */
[----:B------:R-:W-:Y:S01]  /*0cc0*/  ISETP.GE.U32.AND P0, PT, R2, UR4, PT ;  /* 0x0000000402007c0c */ /* 0x000fe2000bf06070 */
[----:B------:R-:W-:Y:S02]  /*0cd0*/  IMAD.MOV.U32 R11, RZ, RZ, -0x1 ;  /* 0xffffffffff0b7424 */ /* 0x000fe400078e00ff */
[----:B------:R-:W-:Y:S01]  /*0ce0*/  IMAD.MOV.U32 R7, RZ, RZ, -0x1 ;  /* 0xffffffffff077424 */ /* 0x000fe200078e00ff */
[----:B------:R-:W-:-:S13]  /*0cf0*/  ISETP.GE.U32.AND.EX P0, PT, R3, UR5, PT, P0 ;  /* 0x0000000503007c0c */ /* 0x000fda000bf06100 */
[----:B------:R-:W-:Y:S05]  /*0d00*/  @P0 BRA `(.L_x_9) ;  /* 0x0000000400280947 */ /* 0x000fea0003800000 */
[----:B------:R-:W0:Y:S01]  /*0d10*/  LDC.64 R22, c[0x0][0x628] ;  /* 0x00018a00ff167b82 */ /* 0x000e220000000a00 */
[----:B------:R-:W-:Y:S02]  /*0d20*/  IMAD.MOV.U32 R10, RZ, RZ, R2 ;  /* 0x000000ffff0a7224 */ /* 0x000fe400078e0002 */
[----:B------:R-:W-:-:S05]  /*0d30*/  IMAD.MOV.U32 R11, RZ, RZ, R3 ;  /* 0x000000ffff0b7224 */ /* 0x000fca00078e0003 */
[----:B------:R-:W1:Y:S08]  /*0d40*/  LDC R18, c[0x0][0x630] ;  /* 0x00018c00ff127b82 */ /* 0x000e700000000800 */
[----:B------:R-:W2:Y:S01]  /*0d50*/  LDC.64 R24, c[0x0][0x620] ;  /* 0x00018800ff187b82 */ /* 0x000ea20000000a00 */
[----:B0-----:R-:W-:-:S04]  /*0d60*/  ISETP.NE.U32.AND P0, PT, R22, RZ, PT ;  /* 0x000000ff1600720c */ /* 0x001fc80003f05070 */
[----:B------:R-:W-:-:S13]  /*0d70*/  ISETP.NE.AND.EX P0, PT, R23, RZ, PT, P0 ;  /* 0x000000ff1700720c */ /* 0x000fda0003f05300 */
[----:B-12---:R-:W-:Y:S05]  /*0d80*/  @!P0 BRA `(.L_x_10) ;  /* 0x0000000000288947 */ /* 0x006fea0003800000 */
[----:B------:R-:W0:Y:S02]  /*0d90*/  LDC R7, c[0x0][0x634] ;  /* 0x00018d00ff077b82 */ /* 0x000e240000000800 */
[----:B0-----:R-:W-:-:S05]  /*0da0*/  IADD3 R7, P0, R2, R7, RZ ;  /* 0x0000000702077210 */ /* 0x001fca0007f1e0ff */
[----:B------:R-:W-:-:S04]  /*0db0*/  IMAD.X R19, RZ, RZ, R3, P0 ;  /* 0x000000ffff137224 */ /* 0x000fc800000e0603 */
[----:B------:R-:W-:-:S04]  /*0dc0*/  IMAD.WIDE.U32 R10, R19, R22, RZ ;  /* 0x00000016130a7225 */ /* 0x000fc800078e00ff */
[----:B------:R-:W-:-:S04]  /*0dd0*/  IMAD.WIDE.U32 R14, P0, R7, R23, R10 ;  /* 0x00000017070e7225 */ /* 0x000fc8000780000a */
[----:B------:R-:W-:-:S04]  /*0de0*/  IMAD.WIDE.U32 R10, R7, R22, RZ ;  /* 0x00000016070a7225 */ /* 0x000fc800078e00ff */
[----:B------:R-:W-:Y:S01]  /*0df0*/  IMAD.X R17, RZ, RZ, RZ, P0 ;  /* 0x000000ffff117224 */ /* 0x000fe200000e06ff */
[----:B------:R-:W-:Y:S01]  /*0e00*/  IADD3 RZ, P0, R11, R14, RZ ;  /* 0x0000000e0bff7210 */ /* 0x000fe20007f1e0ff */
[----:B------:R-:W-:-:S04]  /*0e10*/  IMAD.MOV.U32 R16, RZ, RZ, R15 ;  /* 0x000000ffff107224 */ /* 0x000fc800078e000f */
[----:B------:R-:W-:-:S08]  /*0e20*/  IMAD.WIDE.U32.X R10, R19, R23, R16, P0 ;  /* 0x00000017130a7225 */ /* 0x000fd000000e0410 */
.L_x_10:
[----:B------:R-:W0:Y:S01]  /*0e30*/  LDC.64 R26, c[0x0][0x640] ;  /* 0x00019000ff1a7b82 */ /* 0x000e220000000a00 */
[--C-:B------:R-:W-:Y:S01]  /*0e40*/  SHF.R.U64 R28, R10, R18, R11.reuse ;  /* 0x000000120a1c7219 */ /* 0x100fe2000000120b */
[----:B------:R-:W-:Y:S01]  /*0e50*/  IMAD R29, R13, R20, R8 ;  /* 0x000000140d1d7224 */ /* 0x000fe200078e0208 */
[----:B------:R-:W-:Y:S01]  /*0e60*/  SHF.R.U32.HI R7, RZ, R18, R11 ;  /* 0x00000012ff077219 */ /* 0x000fe2000001160b */
[----:B------:R-:W-:Y:S01]  /*0e70*/  IMAD.MOV.U32 R23, RZ, RZ, 0x1 ;  /* 0x00000001ff177424 */ /* 0x000fe200078e00ff */
[----:B------:R-:W-:-:S03]  /*0e80*/  IADD3 R9, P0, RZ, -R28, RZ ;  /* 0x8000001cff097210 */ /* 0x000fc60007f1e0ff */
[----:B------:R-:W1:Y:S02]  /*0e90*/  LDC R16, c[0x0][0x618] ;  /* 0x00018600ff107b82 */ /* 0x000e640000000800 */
[----:B------:R-:W-:Y:S02]  /*0ea0*/  IMAD.X R7, RZ, RZ, ~R7, P0 ;  /* 0x000000ffff077224 */ /* 0x000fe400000e0e07 */
[----:B------:R-:W-:-:S04]  /*0eb0*/  IMAD.WIDE.U32 R10, R9, R24, R2 ;  /* 0x00000018090a7225 */ /* 0x000fc800078e0002 */
[----:B------:R-:W2:Y:S01]  /*0ec0*/  LDC R15, c[0x0][0x608] ;  /* 0x00018200ff0f7b82 */ /* 0x000ea20000000800 */
[----:B------:R-:W-:-:S04]  /*0ed0*/  IMAD R14, R7, R24, RZ ;  /* 0x00000018070e7224 */ /* 0x000fc800078e02ff */
[----:B------:R-:W-:-:S03]  /*0ee0*/  IMAD R7, R9, R25, R14 ;  /* 0x0000001909077224 */ /* 0x000fc600078e020e */
[----:B------:R-:W3:Y:S01]  /*0ef0*/  LDC R22, c[0x0][0x658] ;  /* 0x00019600ff167b82 */ /* 0x000ee20000000800 */
[----:B------:R-:W-:Y:S01]  /*0f00*/  IMAD.IADD R7, R11, 0x1, R7 ;  /* 0x000000010b077824 */ /* 0x000fe200078e0207 */
[----:B0-----:R-:W-:-:S04]  /*0f10*/  ISETP.NE.U32.AND P0, PT, R26, RZ, PT ;  /* 0x000000ff1a00720c */ /* 0x001fc80003f05070 */
[----:B------:R-:W-:Y:S02]  /*0f20*/  ISETP.NE.AND.EX P0, PT, R27, RZ, PT, P0 ;  /* 0x000000ff1b00720c */ /* 0x000fe40003f05300 */
[----:B------:R-:W0:Y:S01]  /*0f30*/  LDC R18, c[0x0][0x600] ;  /* 0x00018000ff127b82 */ /* 0x000e220000000800 */
[-CC-:B-1----:R-:W-:Y:S02]  /*0f40*/  SHF.R.U64 R19, R10, R16.reuse, R7.reuse ;  /* 0x000000100a137219 */ /* 0x182fe40000001207 */
[----:B------:R-:W-:Y:S01]  /*0f50*/  SHF.R.U32.HI R10, RZ, R16, R7 ;  /* 0x00000010ff0a7219 */ /* 0x000fe20000011607 */
[----:B------:R-:W-:-:S04]  /*0f60*/  IMAD.MOV.U32 R7, RZ, RZ, -0x1 ;  /* 0xffffffffff077424 */ /* 0x000fc800078e00ff */
[----:B------:R-:W1:Y:S01]  /*0f70*/  LDC R21, c[0x0][0x648] ;  /* 0x00019200ff157b82 */ /* 0x000e620000000800 */
[-CC-:B--2---:R-:W-:Y:S02]  /*0f80*/  SHF.R.U64 R16, R19, R15.reuse, R10.reuse ;  /* 0x0000000f13107219 */ /* 0x184fe4000000120a */
[----:B------:R-:W-:-:S05]  /*0f90*/  SHF.R.U32.HI R9, RZ, R15, R10 ;  /* 0x0000000fff097219 */ /* 0x000fca000001160a */
[----:B------:R-:W2:Y:S01]  /*0fa0*/  LDC R24, c[0x0][0x638] ;  /* 0x00018e00ff187b82 */ /* 0x000ea20000000800 */
[-CC-:B---3--:R-:W-:Y:S02]  /*0fb0*/  SHF.R.U64 R20, R16, R22.reuse, R9.reuse ;  /* 0x0000001610147219 */ /* 0x188fe40000001209 */
[-C--:B------:R-:W-:Y:S02]  /*0fc0*/  SHF.L.U32 R7, R7, R22.reuse, RZ ;  /* 0x0000001607077219 */ /* 0x080fe400000006ff */
[----:B------:R-:W-:Y:S01]  /*0fd0*/  SHF.R.U32.HI R9, RZ, R22, R9 ;  /* 0x00000016ff097219 */ /* 0x000fe20000011609 */
[----:B------:R-:W-:Y:S01]  /*0fe0*/  IMAD.MOV.U32 R8, RZ, RZ, R20 ;  /* 0x000000ffff087224 */ /* 0x000fe200078e0014 */
[----:B------:R-:W-:Y:S01]  /*0ff0*/  LOP3.LUT R13, RZ, R7, RZ, 0x33, !PT ;  /* 0x00000007ff0d7212 */ /* 0x000fe200078e33ff */
[----:B------:R-:W3:Y:S01]  /*1000*/  LDC R25, c[0x0][0x610] ;  /* 0x00018400ff197b82 */ /* 0x000ee20000000800 */
[----:B------:R-:W-:Y:S05]  /*1010*/  @!P0 BRA `(.L_x_11) ;  /* 0x0000000000288947 */ /* 0x000fea0003800000 */
[----:B------:R-:W4:Y:S02]  /*1020*/  LDC R7, c[0x0][0x64c] ;  /* 0x00019300ff077b82 */ /* 0x000f240000000800 */
[----:B----4-:R-:W-:-:S05]  /*1030*/  IADD3 R7, P0, R20, R7, RZ ;  /* 0x0000000714077210 */ /* 0x010fca0007f1e0ff */
        /* <DEDUP_REMOVED lines=8> */
.L_x_11:
[----:B-1----:R-:W-:Y:S01]  /*10c0*/  SHF.R.U64 R9, R8, R21, R9 ;  /* 0x0000001508097219 */ /* 0x002fe20000001209 */
[----:B0-----:R-:W-:Y:S01]  /*10d0*/  VIADD R10, R18, 0xffffffff ;  /* 0xffffffff120a7836 */ /* 0x001fe20000000000 */
[----:B------:R-:W-:Y:S01]  /*10e0*/  SHF.L.U32 R7, R23, R22, RZ ;  /* 0x0000001617077219 */ /* 0x000fe200000006ff */
[----:B------:R-:W-:Y:S01]  /*10f0*/  IMAD.MOV.U32 R14, RZ, RZ, 0x1 ;  /* 0x00000001ff0e7424 */ /* 0x000fe200078e00ff */
[----:B------:R-:W-:Y:S01]  /*1100*/  LOP3.LUT R8, R16, R13, RZ, 0xc0, !PT ;  /* 0x0000000d10087212 */ /* 0x000fe200078ec0ff */
[----:B------:R-:W-:Y:S01]  /*1110*/  IMAD.MOV R11, RZ, RZ, -R9 ;  /* 0x000000ffff0b7224 */ /* 0x000fe200078e0a09 */
[----:B------:R-:W-:Y:S02]  /*1120*/  SEL R12, R12, R29, !P2 ;  /* 0x0000001d0c0c7207 */ /* 0x000fe40005000000 */
[----:B------:R-:W-:Y:S01]  /*1130*/  LOP3.LUT R10, R19, R10, RZ, 0xc0, !PT ;  /* 0x0000000a130a7212 */ /* 0x000fe200078ec0ff */
[----:B------:R-:W-:Y:S02]  /*1140*/  IMAD R9, R7, R9, R8 ;  /* 0x0000000907097224 */ /* 0x000fe400078e0208 */
[----:B--2---:R-:W-:-:S02]  /*1150*/  IMAD R7, R11, R24, R20 ;  /* 0x000000180b077224 */ /* 0x004fc400078e0214 */
[----:B---3--:R-:W-:Y:S02]  /*1160*/  IMAD R12, R9, R25, R12 ;  /* 0x00000019090c7224 */ /* 0x008fe400078e020c */
[----:B------:R-:W-:-:S05]  /*1170*/  IMAD R7, R7, R18, R10 ;  /* 0x0000001207077224 */ /* 0x000fca00078e020a */
[----:B------:R-:W-:Y:S02]  /*1180*/  SEL R11, R7, R12, !P2 ;  /* 0x0000000c070b7207 */ /* 0x000fe40005000000 */
[----:B------:R-:W-:Y:S01]  /*1190*/  SEL R10, R12, R7, !P2 ;  /* 0x000000070c0a7207 */ /* 0x000fe20005000000 */
[----:B------:R-:W-:-:S07]  /*11a0*/  IMAD.MOV.U32 R7, RZ, RZ, R28 ;  /* 0x000000ffff077224 */ /* 0x000fce00078e001c */
.L_x_9:
[----:B------:R-:W-:-:S08]  /*11b0*/  NOP ;  /* 0x0000000000007918 */ /* 0x000fd00000000000 */
[----:B------:R-:W0:Y:S02]  /*11c0*/  USETMAXREG.TRY_ALLOC.CTAPOOL UP0, 0xe8 ;  /* 0x000000e8000079c8 */ /* 0x000e240008000600 */
[----:B0-----:R-:W-:-:S13]  /*11d0*/  PLOP3.LUT P0, PT, PT, PT, UP0, 0x80, 0x0 ;  /* 0x000000000000781c */ /* 0x001fda0003f0f008 */
[----:B------:R-:W-:Y:S05]  /*11e0*/  @!P0 BRA `(.L_x_9) ;  /* 0xfffffffc00f08947 */ /* 0x000fea000383ffff */
[----:B------:R-:W-:Y:S01]  /*11f0*/  ULDC.64 UR4, c[0x0][0x598] ;  /* 0x0001660000047ab9 */ /* 0x000fe20000000a00 */
[----:B------:R-:W-:Y:S01]  /*1200*/  ULDC.64 UR18, c[0x0][0x208] ;  /* 0x0000820000127ab9 */ /* 0x000fe20000000a00 */
[----:B------:R-:W-:-:S04]  /*1210*/  ISETP.NE.U32.AND P0, PT, RZ, UR4, PT ;  /* 0x00000004ff007c0c */ /* 0x000fc8000bf05070 */
[----:B------:R-:W-:-:S13]  /*1220*/  ISETP.NE.AND.EX P0, PT, RZ, UR5, PT, P0 ;  /* 0x00000005ff007c0c */ /* 0x000fda000bf05300 */
[----:B------:R-:W-:Y:S05]  /*1230*/  @!P0 BRA `(.L_x_12) ;  /* 0x00000000001c8947 */ /* 0x000fea0003800000 */
[----:B------:R-:W0:Y:S02]  /*1240*/  LDC.64 R8, c[0x0][0x598] ;  /* 0x00016600ff087b82 */ /* 0x000e240000000a00 */
[----:B0-----:R-:W2:Y:S02]  /*1250*/  LDG.E.64 R8, desc[UR18][R8.64] ;  /* 0x0000001208087981 */ /* 0x001ea4000c1e1b00 */
[----:B--2---:R-:W-:-:S04]  /*1260*/  ISETP.NE.U32.AND P0, PT, R8, RZ, PT ;  /* 0x000000ff0800720c */ /* 0x004fc80003f05070 */
[----:B------:R-:W-:-:S13]  /*1270*/  ISETP.NE.AND.EX P0, PT, R9, RZ, PT, P0 ;  /* 0x000000ff0900720c */ /* 0x000fda0003f05300 */
[----:B------:R-:W-:Y:S05]  /*1280*/  @!P0 BRA `(.L_x_12) ;  /* 0x0000000000088947 */ /* 0x000fea0003800000 */
[----:B------:R0:W5:Y:S01]  /*1290*/  LD.E R8, desc[UR18][R8.64] ;  /* 0x0000001208087980 */ /* 0x000162000c101900 */
[----:B------:R-:W-:Y:S05]  /*12a0*/  BRA `(.L_x_13) ;  /* 0x0000000000207947 */ /* 0x000fea0003800000 */
.L_x_12:
[----:B------:R-:W-:Y:S02]  /*12b0*/  ULDC.64 UR4, c[0x0][0x588] ;  /* 0x0001620000047ab9 */ /* 0x000fe40000000a00 */
[----:B------:R-:W-:-:S04]  /*12c0*/  ISETP.NE.U32.AND P0, PT, RZ, UR4, PT ;  /* 0x00000004ff007c0c */ /* 0x000fc8000bf05070 */
[----:B------:R-:W-:-:S13]  /*12d0*/  ISETP.NE.AND.EX P0, PT, RZ, UR5, PT, P0 ;  /* 0x00000005ff007c0c */ /* 0x000fda000bf05300 */
[----:B------:R-:W-:Y:S05]  /*12e0*/  @!P0 BRA `(.L_x_14) ;  /* 0x00000000000c8947 */ /* 0x000fea0003800000 */
[----:B------:R-:W0:Y:S02]  /*12f0*/  LDC.64 R8, c[0x0][0x588] ;  /* 0x00016200ff087b82 */ /* 0x000e240000000a00 */
[----:B0-----:R1:W5:Y:S01]  /*1300*/  LDG.E R8, desc[UR18][R8.64] ;  /* 0x0000001208087981 */ /* 0x001362000c1e1900 */
[----:B------:R-:W-:Y:S05]  /*1310*/  BRA `(.L_x_13) ;  /* 0x0000000000047947 */ /* 0x000fea0003800000 */
.L_x_14:
[----:B------:R-:W2:Y:S02]  /*1320*/  LDC R8, c[0x0][0x580] ;  /* 0x00016000ff087b82 */ /* 0x000ea40000000800 */
.L_x_13:
[----:B------:R-:W-:Y:S02]  /*1330*/  ULDC.64 UR4, c[0x0][0x5a0] ;  /* 0x0001680000047ab9 */ /* 0x000fe40000000a00 */
[----:B------:R-:W-:-:S04]  /*1340*/  ISETP.NE.U32.AND P0, PT, RZ, UR4, PT ;  /* 0x00000004ff007c0c */ /* 0x000fc8000bf05070 */
[----:B------:R-:W-:-:S13]  /*1350*/  ISETP.NE.AND.EX P0, PT, RZ, UR5, PT, P0 ;  /* 0x00000005ff007c0c */ /* 0x000fda000bf05300 */
[----:B------:R-:W-:Y:S05]  /*1360*/  @!P0 BRA `(.L_x_15) ;  /* 0x00000000001c8947 */ /* 0x000fea0003800000 */
[----:B------:R-:W3:Y:S02]  /*1370*/  LDC.64 R12, c[0x0][0x5a0] ;  /* 0x00016800ff0c7b82 */ /* 0x000ee40000000a00 */
[----:B---3--:R-:W3:Y:S02]  /*1380*/  LDG.E.64 R12, desc[UR18][R12.64] ;  /* 0x000000120c0c7981 */ /* 0x008ee4000c1e1b00 */
[----:B---3--:R-:W-:-:S04]  /*1390*/  ISETP.NE.U32.AND P0, PT, R12, RZ, PT ;  /* 0x000000ff0c00720c */ /* 0x008fc80003f05070 */
[----:B------:R-:W-:-:S13]  /*13a0*/  ISETP.NE.AND.EX P0, PT, R13, RZ, PT, P0 ;  /* 0x000000ff0d00720c */ /* 0x000fda0003f05300 */
[----:B------:R-:W-:Y:S05]  /*13b0*/  @!P0 BRA `(.L_x_15) ;  /* 0x0000000000088947 */ /* 0x000fea0003800000 */
[----:B01----:R0:W5:Y:S01]  /*13c0*/  LD.E R9, desc[UR18][R12.64] ;  /* 0x000000120c097980 */ /* 0x003162000c101900 */
[----:B------:R-:W-:Y:S05]  /*13d0*/  BRA `(.L_x_16) ;  /* 0x0000000000207947 */ /* 0x000fea0003800000 */
.L_x_15:
[----:B------:R-:W-:Y:S02]  /*13e0*/  ULDC.64 UR4, c[0x0][0x590] ;  /* 0x0001640000047ab9 */ /* 0x000fe40000000a00 */
[----:B------:R-:W-:-:S04]  /*13f0*/  ISETP.NE.U32.AND P0, PT, RZ, UR4, PT ;  /* 0x00000004ff007c0c */ /* 0x000fc8000bf05070 */
[----:B------:R-:W-:-:S13]  /*1400*/  ISETP.NE.AND.EX P0, PT, RZ, UR5, PT, P0 ;  /* 0x00000005ff007c0c */ /* 0x000fda000bf05300 */
[----:B------:R-:W-:Y:S05]  /*1410*/  @!P0 BRA `(.L_x_17) ;  /* 0x00000000000c8947 */ /* 0x000fea0003800000 */
[----:B------:R-:W0:Y:S02]  /*1420*/  LDC.64 R12, c[0x0][0x590] ;  /* 0x00016400ff0c7b82 */ /* 0x000e240000000a00 */
[----:B01----:R1:W5:Y:S01]  /*1430*/  LDG.E R9, desc[UR18][R12.64] ;  /* 0x000000120c097981 */ /* 0x003362000c1e1900 */
[----:B------:R-:W-:Y:S05]  /*1440*/  BRA `(.L_x_16) ;  /* 0x0000000000047947 */ /* 0x000fea0003800000 */
.L_x_17:
[----:B01----:R-:W3:Y:S02]  /*1450*/  LDC R9, c[0x0][0x584] ;  /* 0x00016100ff097b82 */ /* 0x003ee40000000800 */
.L_x_16:
[----:B------:R-:W-:-:S13]  /*1460*/  LOP3.LUT P0, RZ, R14, 0xff, RZ, 0xc0, !PT ;  /* 0x000000ff0eff7812 */ /* 0x000fda000780c0ff */
[----:B------:R-:W-:Y:S05]  /*1470*/  @!P0 EXIT ;  /* 0x000000000000894d */ /* 0x000fea0003800000 */
[----:B------:R-:W-:Y:S01]  /*1480*/  ULDC UR4, c[0x0][0x28c] ;  /* 0x0000a30000047ab9 */ /* 0x000fe20000000800 */
[----:B------:R-:W-:Y:S01]  /*1490*/  LOP3.LUT R142, R4, 0x1, RZ, 0xfc, !PT ;  /* 0x00000001048e7812 */ /* 0x000fe200078efcff */
[----:B------:R-:W-:-:S04]  /*14a0*/  UIADD3 UR4, UR4, 0x1f, URZ ;  /* 0x0000001f04047890 */ /* 0x000fc8000fffe03f */
[----:B------:R-:W-:-:S04]  /*14b0*/  USHF.R.S32.HI UR5, URZ, 0x1f, UR4 ;  /* 0x0000001f3f057899 */ /* 0x000fc80008011404 */
[----:B------:R-:W-:-:S03]  /*14c0*/  ULEA.HI UR5, UR5, UR4, URZ, 0x5 ;  /* 0x0000000405057291 */ /* 0x000fc6000f8f283f */
[----:B------:R-:W-:Y:S01]  /*14d0*/  UMOV UR4, URZ ;  /* 0x0000003f00047c82 */ /* 0x000fe20008000000 */
[----:B------:R-:W-:-:S03]  /*14e0*/  USHF.R.S32.HI UR9, URZ, 0x5, UR5 ;  /* 0x000000053f097899 */ /* 0x000fc60008011405 */
[----:B------:R-:W-:-:S09]  /*14f0*/  UMOV UR5, URZ ;  /* 0x0000003f00057c82 */ /* 0x000fd20008000000 */
.L_x_172:
[----:B01----:R-:W-:Y:S01]  /*1500*/  LOP3.LUT R12, R0, 0x80, RZ, 0xc0, !PT ;  /* 0x00000080000c7812 */ /* 0x003fe200078ec0ff */
[----:B------:R-:W0:Y:S01]  /*1510*/  S2UR UR13, SR_CgaCtaId ;  /* 0x00000000000d79c3 */ /* 0x000e220000008800 */
[----:B------:R-:W-:Y:S01]  /*1520*/  UMOV UR12, 0x400 ;  /* 0x00000400000c7882 */ /* 0x000fe20000000000 */
[----:B------:R-:W-:Y:S01]  /*1530*/  UMOV UR6, URZ ;  /* 0x0000003f00067c82 */ /* 0x000fe20008000000 */
[----:B------:R-:W-:Y:S01]  /*1540*/  SHF.R.U32.HI R12, RZ, 0x7, R12 ;  /* 0x00000007ff0c7819 */ /* 0x000fe2000001160c */
[----:B------:R-:W-:Y:S01]  /*1550*/  UMOV UR7, URZ ;  /* 0x0000003f00077c82 */ /* 0x000fe20008000000 */
[----:B------:R-:W-:Y:S01]  /*1560*/  UMOV UR16, UR5 ;  /* 0x0000000500107c82 */ /* 0x000fe20008000000 */
[----:B------:R-:W-:Y:S02]  /*1570*/  CS2R R16, SRZ ;  /* 0x0000000000107805 */ /* 0x000fe4000001ff00 */
[----:B------:R-:W-:Y:S01]  /*1580*/  CS2R R14, SRZ ;  /* 0x00000000000e7805 */ /* 0x000fe2000001ff00 */
[----:B------:R-:W1:Y:S01]  /*1590*/  LDC R13, c[0x0][0x28c] ;  /* 0x0000a300ff0d7b82 */ /* 0x000e620000000800 */
[----:B------:R-:W4:Y:S01]  /*15a0*/  SHFL.IDX PT, R12, R12, RZ, 0x1f ;  /* 0x00001fff0c0c7589 */ /* 0x000f2200000e0000 */
[----:B------:R-:W-:-:S02]  /*15b0*/  CS2R R18, SRZ ;  /* 0x0000000000127805 */ /* 0x000fc4000001ff00 */
[----:B------:R-:W-:Y:S02]  /*15c0*/  CS2R R20, SRZ ;  /* 0x0000000000147805 */ /* 0x000fe4000001ff00 */
[----:B------:R-:W-:Y:S02]  /*15d0*/  CS2R R22, SRZ ;  /* 0x0000000000167805 */ /* 0x000fe4000001ff00 */
[----:B------:R-:W-:Y:S02]  /*15e0*/  CS2R R88, SRZ ;  /* 0x0000000000587805 */ /* 0x000fe4000001ff00 */
[----:B------:R-:W-:Y:S02]  /*15f0*/  CS2R R90, SRZ ;  /* 0x00000000005a7805 */ /* 0x000fe4000001ff00 */
[----:B------:R-:W-:Y:S02]  /*1600*/  CS2R R94, SRZ ;  /* 0x00000000005e7805 */ /* 0x000fe4000001ff00 */
        /* <DEDUP_REMOVED lines=16> */
[----:B-1----:R-:W-:Y:S02]  /*1710*/  ISETP.GE.AND P0, PT, R13, 0x1, PT ;  /* 0x000000010d00780c */ /* 0x002fe40003f06270 */
[----:B------:R-:W-:Y:S02]  /*1720*/  CS2R R126, SRZ ;  /* 0x00000000007e7805 */ /* 0x000fe4000001ff00 */
[----:B----4-:R-:W-:-:S02]  /*1730*/  R2UR UR8, R12 ;  /* 0x000000000c0872ca */ /* 0x010fc400000e0000 */
[----:B------:R-:W-:Y:S02]  /*1740*/  CS2R R128, SRZ ;  /* 0x0000000000807805 */ /* 0x000fe4000001ff00 */
[----:B------:R-:W-:Y:S02]  /*1750*/  CS2R R130, SRZ ;  /* 0x0000000000827805 */ /* 0x000fe4000001ff00 */
[----:B------:R-:W-:Y:S02]  /*1760*/  CS2R R132, SRZ ;  /* 0x0000000000847805 */ /* 0x000fe4000001ff00 */
[----:B------:R-:W-:Y:S02]  /*1770*/  CS2R R134, SRZ ;  /* 0x0000000000867805 */ /* 0x000fe4000001ff00 */
[----:B------:R-:W-:Y:S02]  /*1780*/  CS2R R136, SRZ ;  /* 0x0000000000887805 */ /* 0x000fe4000001ff00 */
[----:B------:R-:W-:Y:S01]  /*1790*/  CS2R R138, SRZ ;  /* 0x00000000008a7805 */ /* 0x000fe2000001ff00 */
[----:B------:R-:W-:Y:S01]  /*17a0*/  IMAD.MOV.U32 R141, RZ, RZ, RZ ;  /* 0x000000ffff8d7224 */ /* 0x000fe200078e00ff */
[----:B------:R-:W-:Y:S01]  /*17b0*/  CS2R R24, SRZ ;  /* 0x0000000000187805 */ /* 0x000fe2000001ff00 */
[----:B------:R-:W-:Y:S01]  /*17c0*/  IMAD.MOV.U32 R143, RZ, RZ, RZ ;  /* 0x000000ffff8f7224 */ /* 0x000fe200078e00ff */
[----:B---3--:R-:W-:Y:S01]  /*17d0*/  CS2R R26, SRZ ;  /* 0x00000000001a7805 */ /* 0x008fe2000001ff00 */
[----:B------:R-:W-:Y:S01]  /*17e0*/  IMAD.U32 R144, RZ, RZ, UR4 ;  /* 0x00000004ff907e24 */ /* 0x000fe2000f8e00ff */
[----:B------:R-:W-:Y:S01]  /*17f0*/  CS2R R28, SRZ ;  /* 0x00000000001c7805 */ /* 0x000fe2000001ff00 */
[----:B------:R-:W-:Y:S01]  /*1800*/  ULEA.HI UR10, UR8, UR8, URZ, 0x1 ;  /* 0x00000008080a7291 */ /* 0x000fe2000f8f083f */
[----:B------:R-:W-:-:S02]  /*1810*/  CS2R R30, SRZ ;  /* 0x00000000001e7805 */ /* 0x000fc4000001ff00 */
[----:B------:R-:W-:Y:S02]  /*1820*/  CS2R R32, SRZ ;  /* 0x0000000000207805 */ /* 0x000fe4000001ff00 */
[----:B------:R-:W-:Y:S01]  /*1830*/  CS2R R34, SRZ ;  /* 0x0000000000227805 */ /* 0x000fe2000001ff00 */
[----:B------:R-:W-:Y:S01]  /*1840*/  ULOP3.LUT UR11, UR10, 0x1ffffe, URZ, 0xc0, !UPT ;  /* 0x001ffffe0a0b7892 */ /* 0x000fe2000f8ec03f */
[----:B------:R-:W-:Y:S01]  /*1850*/  CS2R R36, SRZ ;  /* 0x0000000000247805 */ /* 0x000fe2000001ff00 */
[----:B0-----:R-:W-:Y:S01]  /*1860*/  ULEA UR10, UR13, UR12, 0x18 ;  /* 0x0000000c0d0a7291 */ /* 0x001fe2000f8ec03f */
[----:B------:R-:W-:Y:S01]  /*1870*/  CS2R R38, SRZ ;  /* 0x0000000000267805 */ /* 0x000fe2000001ff00 */
[----:B------:R-:W-:Y:S01]  /*1880*/  UIADD3 UR11, UR8, -UR11, URZ ;  /* 0x8000000b080b7290 */ /* 0x000fe2000fffe03f */
[----:B------:R-:W-:Y:S02]  /*1890*/  CS2R R40, SRZ ;  /* 0x0000000000287805 */ /* 0x000fe4000001ff00 */
[----:B------:R-:W-:Y:S01]  /*18a0*/  CS2R R42, SRZ ;  /* 0x00000000002a7805 */ /* 0x000fe2000001ff00 */
[----:B------:R-:W-:Y:S01]  /*18b0*/  UMOV UR8, URZ ;  /* 0x0000003f00087c82 */ /* 0x000fe20008000000 */
[----:B------:R-:W-:Y:S01]  /*18c0*/  ULEA UR11, UR11, UR10, 0xb ;  /* 0x0000000a0b0b7291 */ /* 0x000fe2000f8e583f */
[----:B------:R-:W-:-:S02]  /*18d0*/  CS2R R44, SRZ ;  /* 0x00000000002c7805 */ /* 0x000fc4000001ff00 */
[----:B------:R-:W-:Y:S02]  /*18e0*/  CS2R R46, SRZ ;  /* 0x00000000002e7805 */ /* 0x000fe4000001ff00 */
[----:B------:R-:W-:Y:S01]  /*18f0*/  CS2R R48, SRZ ;  /* 0x0000000000307805 */ /* 0x000fe2000001ff00 */
[----:B------:R-:W-:Y:S01]  /*1900*/  UIADD3 UR11, UR11, 0x280, URZ ;  /* 0x000002800b0b7890 */ /* 0x000fe2000fffe03f */
[----:B------:R-:W-:Y:S02]  /*1910*/  CS2R R50, SRZ ;  /* 0x0000000000327805 */ /* 0x000fe4000001ff00 */
[----:B------:R-:W-:Y:S02]  /*1920*/  CS2R R52, SRZ ;  /* 0x0000000000347805 */ /* 0x000fe4000001ff00 */
[----:B------:R-:W-:Y:S01]  /*1930*/  CS2R R54, SRZ ;  /* 0x0000000000367805 */ /* 0x000fe2000001ff00 */
[----:B------:R-:W-:Y:S01]  /*1940*/  USHF.R.U32.HI UR11, URZ, 0x4, UR11 ;  /* 0x000000043f0b7899 */ /* 0x000fe2000801160b */
[----:B------:R-:W-:-:S02]  /*1950*/  CS2R R56, SRZ ;  /* 0x0000000000387805 */ /* 0x000fc4000001ff00 */
[----:B------:R-:W-:Y:S02]  /*1960*/  CS2R R58, SRZ ;  /* 0x00000000003a7805 */ /* 0x000fe4000001ff00 */
[----:B------:R-:W-:Y:S01]  /*1970*/  CS2R R60, SRZ ;  /* 0x00000000003c7805 */ /* 0x000fe2000001ff00 */
[----:B------:R-:W-:Y:S01]  /*1980*/  ULOP3.LUT UR11, UR11, 0x3fff, URZ, 0xc0, !UPT ;  /* 0x00003fff0b0b7892 */ /* 0x000fe2000f8ec03f */
        /* <DEDUP_REMOVED lines=12> */
[----:B------:R-:W-:Y:S01]  /*1a50*/  CS2R R86, SRZ ;  /* 0x0000000000567805 */ /* 0x000fe2000001ff00 */
[----:B------:R-:W-:Y:S06]  /*1a60*/  @!P0 BRA `(.L_x_18) ;  /* 0x00000008001c8947 */ /* 0x000fec0003800000 */
[----:B------:R-:W-:-:S13]  /*1a70*/  ISETP.NE.AND P1, PT, R142, 0x3, PT ;  /* 0x000000038e00780c */ /* 0x000fda0003f25270 */
[----:B------:R-:W-:Y:S05]  /*1a80*/  @!P1 BRA `(.L_x_19) ;  /* 0x0000000000049947 */ /* 0x000fea0003800000 */
[----:B------:R-:W-:Y:S01]  /*1a90*/  BPT.TRAP 0x1 ;  /* 0x000000040000795c */ /* 0x000fe20000300000 */
.L_x_19:
[----:B------:R-:W-:Y:S01]  /*1aa0*/  ULEA UR6, UR5, UR10, 0x3 ;  /* 0x0000000a05067291 */ /* 0x000fe2000f8e183f */
[----:B------:R-:W-:-:S05]  /*1ab0*/  IMAD.U32 R12, RZ, RZ, UR4 ;  /* 0x00000004ff0c7e24 */ /* 0x000fca000f8e00ff */
[----:B------:R-:W-:-:S04]  /*1ac0*/  SHF.L.U32 R12, R12, 0x1f, RZ ;  /* 0x0000001f0c0c7819 */ /* 0x000fc800000006ff */
[----:B------:R0:W1:Y:S01]  /*1ad0*/  SYNCS.PHASECHK.TRANS64.TRYWAIT P0, [UR6], R12 ;  /* 0x0000000cff0075a7 */ /* 0x0000620008000146 */
[----:B------:R-:W-:Y:S05]  /*1ae0*/  @!P1 BRA `(.L_x_20) ;  /* 0x0000000000049947 */ /* 0x000fea0003800000 */
[----:B------:R-:W-:Y:S01]  /*1af0*/  BPT.TRAP 0x1 ;  /* 0x000000040000795c */ /* 0x000fe20000300000 */
.L_x_20:
[----:B-1----:R-:W-:Y:S05]  /*1b00*/  @P0 BRA `(.L_x_21) ;  /* 0x0000000000080947 */ /* 0x002fea0003800000 */
[----:B------:R-:W1:Y:S02]  /*1b10*/  SYNCS.PHASECHK.TRANS64.TRYWAIT P0, [UR6], R12 ;  /* 0x0000000cff0075a7 */ /* 0x000e640008000146 */
[----:B-1----:R-:W-:Y:S05]  /*1b20*/  @!P0 BRA `(.L_x_22) ;  /* 0x0000008800208947 */ /* 0x002fea0003800000 */
.L_x_21:
[----:B------:R-:W-:Y:S01]  /*1b30*/  UIADD3 UR6, UR10, 0x1c280, URZ ;  /* 0x0001c2800a067890 */ /* 0x000fe2000fffe03f */
[----:B------:R-:W-:Y:S01]  /*1b40*/  WARPGROUP.ARRIVE ;  /* 0x00000000000079c5 */ /* 0x000fe20000000000 */
[----:B------:R-:W-:Y:S01]  /*1b50*/  ULDC UR7, c[0x0][0x50c] ;  /* 0x0001430000077ab9 */ /* 0x000fe20000000800 */
[----:B------:R-:W-:Y:S01]  /*1b60*/  ULOP3.LUT UR12, UR11, 0x10000, URZ, 0xfc, !UPT ;  /* 0x000100000b0c7892 */ /* 0x000fe2000f8efc3f */
[----:B------:R-:W-:Y:S01]  /*1b70*/  CS2R R16, SRZ ;  /* 0x0000000000107805 */ /* 0x000fe2000001ff00 */
[----:B------:R-:W-:Y:S01]  /*1b80*/  UISETP.NE.AND UP0, UPT, UR7, 0x1, UPT ;  /* 0x000000010700788c */ /* 0x000fe2000bf05270 */
[----:B------:R-:W-:Y:S01]  /*1b90*/  CS2R R14, SRZ ;  /* 0x00000000000e7805 */ /* 0x000fe2000001ff00 */
[----:B------:R-:W-:Y:S01]  /*1ba0*/  USHF.R.U32.HI UR6, URZ, 0x4, UR6 ;  /* 0x000000043f067899 */ /* 0x000fe20008011606 */
[----:B------:R-:W-:Y:S01]  /*1bb0*/  CS2R R18, SRZ ;  /* 0x0000000000127805 */ /* 0x000fe2000001ff00 */
[----:B------:R-:W-:Y:S01]  /*1bc0*/  USEL UR7, URZ, 0x1, UP0 ;  /* 0x000000013f077887 */ /* 0x000fe20008000000 */
[----:B------:R-:W-:Y:S01]  /*1bd0*/  CS2R R20, SRZ ;  /* 0x0000000000147805 */ /* 0x000fe2000001ff00 */
[----:B------:R-:W-:Y:S01]  /*1be0*/  ULOP3.LUT UR6, UR6, 0x3fff, URZ, 0xc0, !UPT ;  /* 0x00003fff06067892 */ /* 0x000fe2000f8ec03f */
[----:B------:R-:W-:Y:S01]  /*1bf0*/  CS2R R22, SRZ ;  /* 0x0000000000167805 */ /* 0x000fe2000001ff00 */
[----:B------:R-:W-:Y:S01]  /*1c00*/  ULEA UR12, UR5, UR12, 0x8 ;  /* 0x0000000c050c7291 */ /* 0x000fe2000f8e403f */
[----:B------:R-:W-:Y:S01]  /*1c10*/  CS2R R88, SRZ ;  /* 0x0000000000587805 */ /* 0x000fe2000001ff00 */
[----:B------:R-:W-:Y:S01]  /*1c20*/  ULOP3.LUT UR6, UR6, 0x10000, URZ, 0xfc, !UPT ;  /* 0x0001000006067892 */ /* 0x000fe2000f8efc3f */
[----:B------:R-:W-:Y:S01]  /*1c30*/  ISETP.NE.AND P0, PT, RZ, UR7, PT ;  /* 0x00000007ff007c0c */ /* 0x000fe2000bf05270 */
[----:B------:R-:W-:Y:S01]  /*1c40*/  UMOV UR13, 0xc0000010 ;  /* 0xc0000010000d7882 */ /* 0x000fe20000000000 */
[----:B------:R-:W-:Y:S01]  /*1c50*/  UMOV UR15, 0xc0000010 ;  /* 0xc0000010000f7882 */ /* 0x000fe20000000000 */
[----:B------:R-:W-:Y:S01]  /*1c60*/  ULEA UR14, UR5, UR6, 0x8 ;  /* 0x00000006050e7291 */ /* 0x000fe2000f8e403f */
[----:B------:R-:W-:-:S02]  /*1c70*/  CS2R R90, SRZ ;  /* 0x00000000005a7805 */ /* 0x000fc4000001ff00 */
[----:B------:R-:W-:Y:S01]  /*1c80*/  CS2R R94, SRZ ;  /* 0x00000000005e7805 */ /* 0x000fe2000001ff00 */
[----:B------:R-:W-:Y:S01]  /*1c90*/  UMOV UR6, 0x1 ;  /* 0x0000000100067882 */ /* 0x000fe20000000000 */
[----:B------:R-:W-:Y:S02]  /*1ca0*/  CS2R R92, SRZ ;  /* 0x00000000005c7805 */ /* 0x000fe4000001ff00 */
[----:B------:R-:W-:Y:S02]  /*1cb0*/  CS2R R96, SRZ ;  /* 0x0000000000607805 */ /* 0x000fe4000001ff00 */
[----:B------:R-:W-:Y:S02]  /*1cc0*/  CS2R R98, SRZ ;  /* 0x0000000000627805 */ /* 0x000fe4000001ff00 */
[----:B------:R-:W-:Y:S02]  /*1cd0*/  CS2R R100, SRZ ;  /* 0x0000000000647805 */ /* 0x000fe4000001ff00 */
[----:B------:R-:W-:Y:S01]  /*1ce0*/  CS2R R102, SRZ ;  /* 0x0000000000667805 */ /* 0x000fe2000001ff00 */
[----:B------:R-:W-:Y:S01]  /*1cf0*/  QGMMA.64x128x32.F32.E4M3.E4M3 R24, gdesc[UR12], RZ, !UPT, gsb0 ;  /* 0x01e000000c1879f3 */ /* 0x000fe2000c0008ff */
        /* <DEDUP_REMOVED lines=17> */
[----:B------:R-:W-:Y:S01]  /*1e10*/  CS2R R138, SRZ ;  /* 0x00000000008a7805 */ /* 0x000fe2000001ff00 */
[----:B------:R-:W-:Y:S02]  /*1e20*/  IMAD.MOV.U32 R141, RZ, RZ, RZ ;  /* 0x000000ffff8d7224 */ /* 0x000fe400078e00ff */
[----:B------:R-:W-:Y:S01]  /*1e30*/  IMAD.MOV.U32 R143, RZ, RZ, RZ ;  /* 0x000000ffff8f7224 */ /* 0x000fe200078e00ff */
[----:B------:R-:W-:Y:S06]  /*1e40*/  @!P0 BRA `(.L_x_23) ;  /* 0x0000000400088947 */ /* 0x000fec0003800000 */
[----:B------:R-:W-:Y:S02]  /*1e50*/  WARPGROUP.DEPBAR.LE gsb0, 0x0 ;  /* 0x00008000000079c5 */ /* 0x000fe40000010000 */
[----:B------:R-:W-:-:S01]  /*1e60*/  FADD R143, RZ, R24 ;  /* 0x00000018ff8f7221 */ /* 0x000fc20000000000 */
[----:B------:R-:W-:Y:S01]  /*1e70*/  FADD R138, RZ, R25 ;  /* 0x00000019ff8a7221 */ /* 0x000fe20000000000 */
        /* <DEDUP_REMOVED lines=62> */
[----:B------:R-:W-:-:S06]  /*2260*/  UMOV UR6, URZ ;  /* 0x0000003f00067c82 */ /* 0x000fcc0008000000 */
.L_x_23:
[----:B------:R-:W-:-:S04]  /*2270*/  UIADD3 UR16, UR5, 0x1, URZ ;  /* 0x0000000105107890 */ /* 0x000fc8000fffe03f */
[----:B------:R-:W-:-:S04]  /*2280*/  UISETP.NE.AND UP0, UPT, UR16, 0x1c, UPT ;  /* 0x0000001c1000788c */ /* 0x000fc8000bf05270 */
[----:B------:R-:W-:Y:S02]  /*2290*/  USEL UR8, URZ, 0x1, UP0 ;  /* 0x000000013f087887 */ /* 0x000fe40008000000 */
[----:B------:R-:W-:Y:S02]  /*22a0*/  USEL UR16, UR16, URZ, UP0 ;  /* 0x0000003f10107287 */ /* 0x000fe40008000000 */
[----:B------:R-:W-:-:S06]  /*22b0*/  ULOP3.LUT UR8, UR4, UR8, URZ, 0x3c, !UPT ;  /* 0x0000000804087292 */ /* 0x000fcc000f8e3c3f */
[----:B------:R-:W-:Y:S01]  /*22c0*/  IMAD.U32 R144, RZ, RZ, UR8 ;  /* 0x00000008ff907e24 */ /* 0x000fe2000f8e00ff */
[----:B------:R-:W-:-:S06]  /*22d0*/  UMOV UR8, 0x1 ;  /* 0x0000000100087882 */ /* 0x000fcc0000000000 */
.L_x_18:
[----:B------:R-:W-:-:S04]  /*22e0*/  UISETP.LT.AND UP0, UPT, UR9, 0x1, UPT ;  /* 0x000000010900788c */ /* 0x000fc8000bf01270 */
[----:B------:R-:W-:-:S04]  /*22f0*/  USEL UR12, UR9, 0x1, UP0 ;  /* 0x00000001090c7887 */ /* 0x000fc80008000000 */
[----:B------:R-:W-:-:S04]  /*2300*/  UIADD3 UR12, UR9, -UR12, URZ ;  /* 0x8000000c090c7290 */ /* 0x000fc8000fffe03f */
[----:B------:R-:W-:-:S06]  /*2310*/  UISETP.GE.AND UP0, UPT, UR12, 0x1, UPT ;  /* 0x000000010c00788c */ /* 0x000fcc000bf06270 */
[----:B------:R-:W-:-:S13]  /*2320*/  PLOP3.LUT P0, PT, PT, PT, UP0, 0x80, 0x0 ;  /* 0x000000000000781c */ /* 0x000fda0003f0f008 */
[----:B------:R-:W-:Y:S05]  /*2330*/  @!P0 BRA `(.L_x_24) ;  /* 0x0000000400f48947 */ /* 0x000fea0003800000 */
[----:B01----:R-:W-:Y:S01]  /*2340*/  IMAD.U32 R12, RZ, RZ, UR12 ;  /* 0x0000000cff0c7e24 */ /* 0x003fe2000f8e00ff */
[----:B------:R-:W-:Y:S01]  /*2350*/  ULDC UR17, c[0x0][0x50c] ;  /* 0x0001430000117ab9 */ /* 0x000fe20000000800 */
[----:B------:R-:W-:-:S07]  /*2360*/  IMAD.U32 R13, RZ, RZ, UR5 ;  /* 0x00000005ff0d7e24 */ /* 0x000fce000f8e00ff */
.L_x_32:
[----:B------:R-:W-:-:S13]  /*2370*/  ISETP.NE.AND P1, PT, R142, 0x3, PT ;  /* 0x000000038e00780c */ /* 0x000fda0003f25270 */
[----:B------:R-:W-:Y:S05]  /*2380*/  @!P1 BRA `(.L_x_25) ;  /* 0x0000000000049947 */ /* 0x000fea0003800000 */
[----:B------:R-:W-:Y:S01]  /*2390*/  BPT.TRAP 0x1 ;  /* 0x000000040000795c */ /* 0x000fe20000300000 */
.L_x_25:
[----:B------:R-:W0:Y:S01]  /*23a0*/  S2UR UR12, SR_CgaCtaId ;  /* 0x00000000000c79c3 */ /* 0x000e220000008800 */
[----:B------:R-:W-:Y:S01]  /*23b0*/  UMOV UR10, 0x400 ;  /* 0x00000400000a7882 */ /* 0x000fe20000000000 */
[----:B------:R-:W-:Y:S01]  /*23c0*/  SHF.L.U32 R140, R144, 0x1f, RZ ;  /* 0x0000001f908c7819 */ /* 0x000fe200000006ff */
[----:B0-----:R-:W-:-:S04]  /*23d0*/  ULEA UR10, UR12, UR10, 0x18 ;  /* 0x0000000a0c0a7291 */ /* 0x001fc8000f8ec03f */
[----:B------:R-:W-:-:S09]  /*23e0*/  ULEA UR12, UR16, UR10, 0x3 ;  /* 0x0000000a100c7291 */ /* 0x000fd2000f8e183f */
[----:B------:R0:W1:Y:S01]  /*23f0*/  SYNCS.PHASECHK.TRANS64.TRYWAIT P0, [UR12], R140 ;  /* 0x0000008cff0075a7 */ /* 0x000062000800014c */
[----:B------:R-:W-:Y:S05]  /*2400*/  @!P1 BRA `(.L_x_26) ;  /* 0x0000000000049947 */ /* 0x000fea0003800000 */
[----:B------:R-:W-:Y:S01]  /*2410*/  BPT.TRAP 0x1 ;  /* 0x000000040000795c */ /* 0x000fe20000300000 */
.L_x_26:
[----:B-1----:R-:W-:Y:S05]  /*2420*/  @P0 BRA `(.L_x_27) ;  /* 0x0000000000080947 */ /* 0x002fea0003800000 */
[----:B------:R-:W1:Y:S02]  /*2430*/  SYNCS.PHASECHK.TRANS64.TRYWAIT P0, [UR12], R140 ;  /* 0x0000008cff0075a7 */ /* 0x000e64000800014c */
[----:B-1----:R-:W-:Y:S05]  /*2440*/  @!P0 BRA `(.L_x_28) ;  /* 0x0000007c00f08947 */ /* 0x002fea0003800000 */
.L_x_27:
[----:B------:R-:W-:Y:S01]  /*2450*/  UIADD3 UR12, UR10, 0x1c280, URZ ;  /* 0x0001c2800a0c7890 */ /* 0x000fe2000fffe03f */
[----:B------:R-:W-:Y:S01]  /*2460*/  WARPGROUP.ARRIVE ;  /* 0x00000000000079c5 */ /* 0x000fe20000000000 */
[----:B------:R-:W-:Y:S02]  /*2470*/  UISETP.NE.AND UP0, UPT, UR7, URZ, UPT ;  /* 0x0000003f0700728c */ /* 0x000fe4000bf05270 */
[----:B------:R-:W-:Y:S02]  /*2480*/  USHF.R.U32.HI UR12, URZ, 0x4, UR12 ;  /* 0x000000043f0c7899 */ /* 0x000fe4000801160c */
[----:B------:R-:W-:Y:S02]  /*2490*/  USEL UR8, UR8, URZ, !UP0 ;  /* 0x0000003f08087287 */ /* 0x000fe4000c000000 */
[----:B------:R-:W-:Y:S02]  /*24a0*/  ULOP3.LUT UR7, UR12, 0x3fff, URZ, 0xc0, !UPT ;  /* 0x00003fff0c077892 */ /* 0x000fe4000f8ec03f */
[----:B------:R-:W-:-:S02]  /*24b0*/  ULOP3.LUT UR12, UR11, 0x10000, URZ, 0xfc, !UPT ;  /* 0x000100000b0c7892 */ /* 0x000fc4000f8efc3f */
[----:B------:R-:W-:Y:S02]  /*24c0*/  ULOP3.LUT UR7, UR7, 0x10000, URZ, 0xfc, !UPT ;  /* 0x0001000007077892 */ /* 0x000fe4000f8efc3f */
[----:B------:R-:W-:Y:S02]  /*24d0*/  UISETP.NE.U32.AND UP0, UPT, UR8, URZ, UPT ;  /* 0x0000003f0800728c */ /* 0x000fe4000bf05070 */
[----:B------:R-:W-:Y:S02]  /*24e0*/  ULEA UR12, UR16, UR12, 0x8 ;  /* 0x0000000c100c7291 */ /* 0x000fe4000f8e403f */
[----:B------:R-:W-:Y:S01]  /*24f0*/  ULEA UR14, UR16, UR7, 0x8 ;  /* 0x00000007100e7291 */ /* 0x000fe2000f8e403f */
[----:B------:R-:W-:Y:S01]  /*2500*/  UMOV UR13, 0xc0000010 ;  /* 0xc0000010000d7882 */ /* 0x000fe20000000000 */
[----:B------:R-:W-:Y:S01]  /*2510*/  UMOV UR15, 0xc0000010 ;  /* 0xc0000010000f7882 */ /* 0x000fe20000000000 */
[----:B------:R-:W-:-:S06]  /*2520*/  UIADD3 UR6, UR6, 0x1, URZ ;  /* 0x0000000106067890 */ /* 0x000fcc000fffe03f */
[----:B------:R-:W-:Y:S01]  /*2530*/  QGMMA.64x128x32.F32.E4M3.E4M3 R24, gdesc[UR12], R24, UP0, gsb0 ;  /* 0x01e000000c1879f3 */ /* 0x000fe2000b800818 */
[----:B------:R-:W-:-:S04]  /*2540*/  UISETP.NE.AND UP0, UPT, UR6, UR17, UPT ;  /* 0x000000110600728c */ /* 0x000fc8000bf05270 */
[----:B------:R-:W-:-:S06]  /*2550*/  USEL UR7, URZ, 0x1, UP0 ;  /* 0x000000013f077887 */ /* 0x000fcc0008000000 */
[----:B------:R-:W-:Y:S01]  /*2560*/  ISETP.NE.AND P0, PT, RZ, UR7, PT ;  /* 0x00000007ff007c0c */ /* 0x000fe2000bf05270 */
[----:B------:R-:W-:-:S12]  /*2570*/  WARPGROUP.DEPBAR.LE gsb0, 0x1 ;  /* 0x00008000000079c5 */ /* 0x000fd80000010100 */
[----:B------:R-:W-:Y:S05]  /*2580*/  @!P0 BRA `(.L_x_29) ;  /* 0x0000000400088947 */ /* 0x000fea0003800000 */
[----:B------:R-:W-:Y:S02]  /*2590*/  WARPGROUP.DEPBAR.LE gsb0, 0x0 ;  /* 0x00008000000079c5 */ /* 0x000fe40000010000 */
[----:B------:R-:W-:-:S01]  /*25a0*/  FADD R143, R24, R143 ;  /* 0x0000008f188f7221 */ /* 0x000fc20000000000 */
[----:B------:R-:W-:Y:S01]  /*25b0*/  FADD R138, R25, R138 ;  /* 0x0000008a198a7221 */ /* 0x000fe20000000000 */
        /* <DEDUP_REMOVED lines=62> */
[----:B------:R-:W-:-:S06]  /*29a0*/  UMOV UR6, URZ ;  /* 0x0000003f00067c82 */ /* 0x000fcc0008000000 */
.L_x_29:
[----:B------:R-:W-:Y:S05]  /*29b0*/  @!P1 BRA `(.L_x_30) ;  /* 0x0000000000049947 */ /* 0x000fea0003800000 */
[----:B------:R-:W-:Y:S01]  /*29c0*/  BPT.TRAP 0x1 ;  /* 0x000000040000795c */ /* 0x000fe20000300000 */
.L_x_30:
[----:B------:R-:W-:-:S13]  /*29d0*/  ISETP.NE.AND P0, PT, R6, RZ, PT ;  /* 0x000000ff0600720c */ /* 0x000fda0003f05270 */
[----:B01----:R-:W-:-:S05]  /*29e0*/  @P0 LEA R140, R13, UR10, 0x3 ;  /* 0x0000000a0d8c0c11 */ /* 0x003fca000f8e18ff */
[----:B------:R-:W-:-:S05]  /*29f0*/  @P0 VIADD R140, R140, 0xe0 ;  /* 0x000000e08c8c0836 */ /* 0x000fca0000000000 */
[----:B------:R-:W-:-:S04]  /*2a00*/  @P0 PRMT R140, R5, 0x654, R140 ;  /* 0x00000654058c0816 */ /* 0x000fc8000000008c */
[----:B------:R0:W-:Y:S01]  /*2a10*/  @P0 SYNCS.ARRIVE.TRANS64.RED.A1T0 RZ, [R140+URZ], RZ ;  /* 0x000000ff8cff09a7 */ /* 0x0001e2000810043f */
[----:B------:R-:W-:-:S13]  /*2a20*/  ISETP.GT.U32.AND P0, PT, R4, 0x1, PT ;  /* 0x000000010400780c */ /* 0x000fda0003f04070 */
[----:B0-----:R-:W-:Y:S05]  /*2a30*/  @P0 BRA `(.L_x_31) ;  /* 0x0000000000040947 */ /* 0x001fea0003800000 */
[----:B------:R-:W-:Y:S01]  /*2a40*/  BPT.TRAP 0x1 ;  /* 0x000000040000795c */ /* 0x000fe20000300000 */
.L_x_31:
[----:B------:R-:W-:Y:S01]  /*2a50*/  UIADD3 UR16, UR16, 0x1, URZ ;  /* 0x0000000110107890 */ /* 0x000fe2000fffe03f */
[C---:B------:R-:W-:Y:S01]  /*2a60*/  ISETP.GT.AND P1, PT, R12.reuse, 0x1, PT ;  /* 0x000000010c00780c */ /* 0x040fe20003f24270 */
[----:B------:R-:W-:Y:S02]  /*2a70*/  VIADD R13, R13, 0x1 ;  /* 0x000000010d0d7836 */ /* 0x000fe40000000000 */
[----:B------:R-:W-:Y:S01]  /*2a80*/  UISETP.NE.AND UP0, UPT, UR16, 0x1c, UPT ;  /* 0x0000001c1000788c */ /* 0x000fe2000bf05270 */
[----:B------:R-:W-:Y:S02]  /*2a90*/  VIADD R12, R12, 0xffffffff ;  /* 0xffffffff0c0c7836 */ /* 0x000fe40000000000 */
[C---:B------:R-:W-:Y:S01]  /*2aa0*/  ISETP.NE.AND P0, PT, R13.reuse, 0x1c, PT ;  /* 0x0000001c0d00780c */ /* 0x040fe20003f05270 */
[----:B------:R-:W-:Y:S02]  /*2ab0*/  USEL UR8, URZ, 0x1, UP0 ;  /* 0x000000013f087887 */ /* 0x000fe40008000000 */
[----:B------:R-:W-:Y:S01]  /*2ac0*/  USEL UR16, UR16, URZ, UP0 ;  /* 0x0000003f10107287 */ /* 0x000fe20008000000 */
[----:B------:R-:W-:-:S03]  /*2ad0*/  SEL R13, R13, RZ, P0 ;  /* 0x000000ff0d0d7207 */ /* 0x000fc60000000000 */
[----:B------:R-:W-:Y:S01]  /*2ae0*/  LOP3.LUT R144, R144, UR8, RZ, 0x3c, !PT ;  /* 0x0000000890907c12 */ /* 0x000fe2000f8e3cff */
[----:B------:R-:W-:Y:S01]  /*2af0*/  UMOV UR8, 0x1 ;  /* 0x0000000100087882 */ /* 0x000fe20000000000 */
[----:B------:R-:W-:Y:S06]  /*2b00*/  @P1 BRA `(.L_x_32) ;  /* 0xfffffff800181947 */ /* 0x000fec000383ffff */
.L_x_24:
[----:B------:R-:W-:Y:S01]  /*2b10*/  UISETP.NE.AND UP0, UPT, UR6, URZ, UPT ;  /* 0x0000003f0600728c */ /* 0x000fe2000bf05270 */
[----:B01----:R-:W0:Y:S03]  /*2b20*/  LDC R12, c[0x0][0x28c] ;  /* 0x0000a300ff0c7b82 */ /* 0x003e260000000800 */
[----:B------:R-:W-:-:S06]  /*2b30*/  USEL UR6, URZ, 0x1, !UP0 ;  /* 0x000000013f067887 */ /* 0x000fcc000c000000 */
[----:B------:R-:W-:Y:S02]  /*2b40*/  ISETP.NE.AND P0, PT, RZ, UR6, PT ;  /* 0x00000006ff007c0c */ /* 0x000fe4000bf05270 */
[----:B0-----:R-:W-:-:S11]  /*2b50*/  ISETP.GE.AND P1, PT, R12, 0x1, PT ;  /* 0x000000010c00780c */ /* 0x001fd60003f26270 */
[----:B------:R-:W-:Y:S05]  /*2b60*/  @!P0 BRA `(.L_x_33) ;  /* 0x0000000400048947 */ /* 0x000fea0003800000 */
[----:B------:R-:W-:Y:S02]  /*2b70*/  WARPGROUP.DEPBAR.LE gsb0, 0x0 ;  /* 0x00008000000079c5 */ /* 0x000fe40000010000 */
[----:B------:R-:W-:Y:S01]  /*2b80*/  FADD R143, R24, R143 ;  /* 0x0000008f188f7221 */ /* 0x000fe20000000000 */
        /* <DEDUP_REMOVED lines=62> */
[----:B------:R-:W-:-:S07]  /*2f70*/  FADD R16, R16, R87 ;  /* 0x0000005710107221 */ /* 0x000fce0000000000 */
.L_x_33:
[----:B------:R-:W-:Y:S02]  /*2f80*/  WARPGROUP.DEPBAR.LE gsb0, 0x0 ;  /* 0x00008000000079c5 */ /* 0x000fe40000010000 */
[----:B------:R-:W-:Y:S05]  /*2f90*/  @!P1 BRA `(.L_x_34) ;  /* 0x0000000000549947 */ /* 0x000fea0003800000 */
[----:B------:R-:W-:-:S13]  /*2fa0*/  ISETP.NE.AND P0, PT, R142, 0x3, PT ;  /* 0x000000038e00780c */ /* 0x000fda0003f05270 */
[----:B------:R-:W-:Y:S05]  /*2fb0*/  @!P0 BRA `(.L_x_35) ;  /* 0x0000000000048947 */ /* 0x000fea0003800000 */
[----:B------:R-:W-:Y:S01]  /*2fc0*/  BPT.TRAP 0x1 ;  /* 0x000000040000795c */ /* 0x000fe20000300000 */
.L_x_35:
[----:B------:R-:W-:Y:S01]  /*2fd0*/  ISETP.NE.AND P0, PT, R6, RZ, PT ;  /* 0x000000ff0600720c */ /* 0x000fe20003f05270 */
[----:B------:R-:W-:Y:S01]  /*2fe0*/  BSSY B0, `(.L_x_36) ;  /* 0x000000e000007945 */ /* 0x000fe20003800000 */
[----:B------:R-:W-:-:S11]  /*2ff0*/  ISETP.GT.U32.AND P1, PT, R4, 0x1, PT ;  /* 0x000000010400780c */ /* 0x000fd60003f24070 */
[----:B------:R-:W-:Y:S05]  /*3000*/  @!P0 BRA `(.L_x_37) ;  /* 0x00000000002c8947 */ /* 0x000fea0003800000 */
[----:B------:R-:W-:-:S04]  /*3010*/  UISETP.LT.AND UP0, UPT, UR9, 0x1, UPT ;  /* 0x000000010900788c */ /* 0x000fc8000bf01270 */
[----:B------:R-:W-:-:S04]  /*3020*/  USEL UR8, UR9, 0x1, UP0 ;  /* 0x0000000109087887 */ /* 0x000fc80008000000 */
[----:B------:R-:W-:-:S04]  /*3030*/  UIADD3 UR8, UR5, UR9, -UR8 ;  /* 0x0000000905087290 */ /* 0x000fc8000fffe808 */
[----:B------:R-:W-:-:S04]  /*3040*/  USHF.R.U32.HI UR6, URZ, 0x2, UR8 ;  /* 0x000000023f067899 */ /* 0x000fc80008011608 */
[----:B------:R-:W-:-:S04]  /*3050*/  UIMAD.WIDE.U32 UR6, UR6, 0x24924925, URZ ;  /* 0x24924925060678a5 */ /* 0x000fc8000f8e003f */
[----:B------:R-:W-:-:S04]  /*3060*/  UIMAD UR6, UR7, -0x1c, UR8 ;  /* 0xffffffe4070678a4 */ /* 0x000fc8000f8e0208 */
[----:B------:R-:W-:-:S04]  /*3070*/  ULEA UR6, UR6, UR10, 0x3 ;  /* 0x0000000a06067291 */ /* 0x000fc8000f8e183f */
[----:B------:R-:W-:-:S06]  /*3080*/  UIADD3 UR6, UR6, 0xe0, URZ ;  /* 0x000000e006067890 */ /* 0x000fcc000fffe03f */
[----:B------:R-:W-:-:S05]  /*3090*/  IMAD.U32 R12, RZ, RZ, UR6 ;  /* 0x00000006ff0c7e24 */ /* 0x000fca000f8e00ff */
[----:B------:R-:W-:-:S04]  /*30a0*/  PRMT R12, R5, 0x654, R12 ;  /* 0x00000654050c7816 */ /* 0x000fc8000000000c */
[----:B------:R0:W-:Y:S03]  /*30b0*/  SYNCS.ARRIVE.TRANS64.RED.A1T0 RZ, [R12+URZ], RZ ;  /* 0x000000ff0cff79a7 */ /* 0x0001e6000810043f */
.L_x_37:
[----:B------:R-:W-:Y:S05]  /*30c0*/  BSYNC B0 ;  /* 0x0000000000007941 */ /* 0x000fea0003800000 */
.L_x_36:
[----:B------:R-:W-:Y:S05]  /*30d0*/  @P1 BRA `(.L_x_34) ;  /* 0x0000000000041947 */ /* 0x000fea0003800000 */
[----:B------:R-:W-:Y:S01]  /*30e0*/  BPT.TRAP 0x1 ;  /* 0x000000040000795c */ /* 0x000fe20000300000 */
.L_x_34:
[----:B------:R-:W1:Y:S01]  /*30f0*/  LDC R26, c[0x0][0x288] ;  /* 0x0000a200ff1a7b82 */ /* 0x000e620000000800 */
[--C-:B0-----:R-:W-:Y:S01]  /*3100*/  SHF.R.U32.HI R12, RZ, 0x2, R0.reuse ;  /* 0x00000002ff0c7819 */ /* 0x101fe20000011600 */
[----:B------:R-:W-:Y:S01]  /*3110*/  IMAD.SHL.U32 R29, R11, 0x80, RZ ;  /* 0x000000800b1d7824 */ /* 0x000fe200078e00ff */
[----:B------:R-:W-:Y:S01]  /*3120*/  SHF.R.U32.HI R25, RZ, 0x7, R0 ;  /* 0x00000007ff197819 */ /* 0x000fe20000011600 */
[----:B------:R-:W-:Y:S01]  /*3130*/  UIADD3 UR5, UR9, UR5, URZ ;  /* 0x0000000509057290 */ /* 0x000fe2000fffe03f */
[----:B------:R-:W-:Y:S01]  /*3140*/  LOP3.LUT R13, R12, 0x7, RZ, 0xc0, !PT ;  /* 0x000000070c0d7812 */ /* 0x000fe200078ec0ff */
[----:B------:R-:W-:Y:S01]  /*3150*/  IMAD.SHL.U32 R31, R10, 0x80, RZ ;  /* 0x000000800a1f7824 */ /* 0x000fe200078e00ff */
[----:B------:R-:W-:Y:S01]  /*3160*/  LOP3.LUT R12, R25, 0x1, RZ, 0xc0, !PT ;  /* 0x00000001190c7812 */ /* 0x000fe200078ec0ff */
[----:B------:R-:W-:Y:S01]  /*3170*/  UISETP.GT.U32.AND UP0, UPT, UR5, 0x1b, UPT ;  /* 0x0000001b0500788c */ /* 0x000fe2000bf04070 */
[----:B------:R-:W-:Y:S01]  /*3180*/  LOP3.LUT R24, R0, 0x60, RZ, 0xc0, !PT ;  /* 0x0000006000187812 */ /* 0x000fe200078ec0ff */
[----:B------:R-:W-:Y:S01]  /*3190*/  ULDC UR12, c[0x0][0x284] ;  /* 0x0000a100000c7ab9 */ /* 0x000fe20000000800 */
[----:B------:R-:W-:Y:S01]  /*31a0*/  UISETP.GE.U32.AND UP1, UPT, UR9, 0x1c, UPT ;  /* 0x0000001c0900788c */ /* 0x000fe2000bf26070 */
[----:B------:R-:W-:Y:S01]  /*31b0*/  IMAD.SHL.U32 R30, R12, 0x40, RZ ;  /* 0x000000400c1e7824 */ /* 0x000fe200078e00ff */
[----:B------:R-:W-:Y:S01]  /*31c0*/  SHF.R.U32.HI R28, RZ, 0x1, R24 ;  /* 0x00000001ff1c7819 */ /* 0x000fe20000011618 */
[----:B------:R-:W-:Y:S01]  /*31d0*/  UISETP.LT.U32.AND UP0, UPT, UR9, 0x1c, UP0 ;  /* 0x0000001c0900788c */ /* 0x000fe20008701070 */
[----:B------:R-:W-:Y:S01]  /*31e0*/  LOP3.LUT R24, R0, 0x3, RZ, 0xc0, !PT ;  /* 0x0000000300187812 */ /* 0x000fe200078ec0ff */
[----:B------:R-:W-:Y:S01]  /*31f0*/  USHF.R.U32.HI UR6, URZ, 0x2, UR5 ;  /* 0x000000023f067899 */ /* 0x000fe20008011605 */
[--C-:B------:R-:W-:Y:S01]  /*3200*/  IADD3 R25, RZ, -R28, -R13.reuse ;  /* 0x8000001cff197210 */ /* 0x100fe20007ffe80d */
[----:B------:R-:W-:Y:S01]  /*3210*/  USEL UR8, URZ, 0x1, !UP0 ;  /* 0x000000013f087887 */ /* 0x000fe2000c000000 */
[----:B------:R-:W-:Y:S01]  /*3220*/  LOP3.LUT R13, R30, 0x40, R13, 0xe2, !PT ;  /* 0x000000401e0d7812 */ /* 0x000fe200078ee20d */
[----:B------:R-:W-:Y:S01]  /*3230*/  ULDC.64 UR10, c[0x0][0x5d0] ;  /* 0x00017400000a7ab9 */ /* 0x000fe20000000a00 */
[----:B------:R-:W-:Y:S01]  /*3240*/  SHF.R.S32.HI R34, RZ, 0x1f, R7 ;  /* 0x0000001fff227819 */ /* 0x000fe20000011407 */
[----:B------:R-:W-:Y:S01]  /*3250*/  IMAD R12, R12, -0x40, R25 ;  /* 0xffffffc00c0c7824 */ /* 0x000fe200078e0219 */
[----:B------:R-:W-:Y:S01]  /*3260*/  UIMAD.WIDE.U32 UR6, UR6, 0x24924925, URZ ;  /* 0x24924925060678a5 */ /* 0x000fe2000f8e003f */
[----:B-1----:R-:W-:Y:S01]  /*3270*/  IMAD R30, R24, -0x2, R26 ;  /* 0xfffffffe181e7824 */ /* 0x002fe200078e021a */
[----:B------:R-:W-:Y:S01]  /*3280*/  ISETP.GE.AND P0, PT, R29, R26, PT ;  /* 0x0000001a1d00720c */ /* 0x000fe20003f06270 */
[----:B------:R-:W-:Y:S01]  /*3290*/  IMAD.SHL.U32 R24, R0, 0x2, RZ ;  /* 0x0000000200187824 */ /* 0x000fe200078e00ff */
[----:B------:R-:W-:Y:S01]  /*32a0*/  ULOP3.LUT UR4, UR4, UR8, URZ, 0x3c, !UPT ;  /* 0x0000000804047292 */ /* 0x000fe2000f8e3c3f */
[----:B------:R-:W-:Y:S01]  /*32b0*/  IMAD R32, R34, UR10, RZ ;  /* 0x0000000a22207c24 */ /* 0x000fe2000f8e02ff */
[----:B------:R-:W-:Y:S01]  /*32c0*/  ISETP.GE.OR P0, PT, R31, UR12, P0 ;  /* 0x0000000c1f007c0c */ /* 0x000fe20008706670 */
[----:B------:R-:W-:Y:S01]  /*32d0*/  IMAD.WIDE R26, R10, 0x80, RZ ;  /* 0x000000800a1a7825 */ /* 0x000fe200078e02ff */
[----:B------:R-:W-:Y:S01]  /*32e0*/  LOP3.LUT R24, R29, 0x6, R24, 0xf8, !PT ;  /* 0x000000061d187812 */ /* 0x000fe200078ef818 */
[----:B------:R-:W-:Y:S01]  /*32f0*/  UIMAD UR5, UR7, -0x1c, UR5 ;  /* 0xffffffe4070578a4 */ /* 0x000fe2000f8e0205 */
[----:B------:R-:W-:Y:S01]  /*3300*/  IADD3 R36, -R31, UR12, R12 ;  /* 0x0000000c1f247c10 */ /* 0x000fe2000fffe10c */
[----:B------:R-:W-:Y:S01]  /*3310*/  IMAD R33, R7, UR11, R32 ;  /* 0x0000000b07217c24 */ /* 0x000fe2000f8e0220 */
[----:B------:R-:W-:Y:S01]  /*3320*/  SHF.R.S32.HI R25, RZ, 0x1f, R24 ;  /* 0x0000001fff197819 */ /* 0x000fe20000011418 */
[----:B------:R-:W-:Y:S01]  /*3330*/  @UP1 ULOP3.LUT UR4, UR4, 0x1, UR7, 0x78, !UPT ;  /* 0x0000000104041892 */ /* 0x000fe2000f8e7807 */
[----:B------:R-:W-:Y:S01]  /*3340*/  LOP3.LUT R35, R26, R13, R28, 0xfe, !PT ;  /* 0x0000000d1a237212 */ /* 0x000fe200078efe1c */
[----:B------:R-:W-:-:S02]  /*3350*/  IMAD.IADD R29, R30, 0x1, -R29 ;  /* 0x000000011e1d7824 */ /* 0x000fc400078e0a1d */
[----:B------:R-:W-:-:S04]  /*3360*/  IMAD.WIDE.U32 R10, R7, UR10, R24 ;  /* 0x0000000a070a7c25 */ /* 0x000fc8000f8e0018 */
[----:B------:R-:W-:Y:S02]  /*3370*/  IMAD.IADD R11, R11, 0x1, R33 ;  /* 0x000000010b0b7824 */ /* 0x000fe400078e0221 */
[----:B------:R-:W-:Y:S01]  /*3380*/  IMAD.MOV.U32 R28, RZ, RZ, -0x1 ;  /* 0xffffffffff1c7424 */ /* 0x000fe200078e00ff */
[----:B------:R-:W-:Y:S06]  /*3390*/  @P0 BRA `(.L_x_38) ;  /* 0x0000004400a40947 */ /* 0x000fec0003800000 */
[----:B------:R-:W0:Y:S01]  /*33a0*/  LDC.64 R32, c[0x0][0x5c8] ;  /* 0x00017200ff207b82 */ /* 0x000e220000000a00 */
[----:B------:R-:W-:Y:S01]  /*33b0*/  ULDC.64 UR6, c[0x0][0x5c0] ;  /* 0x0001700000067ab9 */ /* 0x000fe20000000a00 */
[----:B------:R-:W-:Y:S01]  /*33c0*/  BSSY B0, `(.L_x_38) ;  /* 0x0000466000007945 */ /* 0x000fe20003800000 */
[-C--:B0-----:R-:W-:Y:S02]  /*33d0*/  IMAD R12, R27, R32.reuse, RZ ;  /* 0x000000201b0c7224 */ /* 0x081fe400078e02ff */
[----:B------:R-:W-:-:S04]  /*33e0*/  IMAD.WIDE.U32 R10, R35, R32, R10 ;  /* 0x00000020230a7225 */ /* 0x000fc800078e000a */
[----:B------:R-:W-:Y:S01]  /*33f0*/  IMAD R31, R35, R33, R12 ;  /* 0x00000021231f7224 */ /* 0x000fe200078e020c */
[----:B------:R-:W-:Y:S02]  /*3400*/  LEA R13, P0, R32, R10, 0x3 ;  /* 0x0000000a200d7211 */ /* 0x000fe400078018ff */
[----:B------:R-:W-:Y:S01]  /*3410*/  IADD3 R12, P1, R10, UR6, RZ ;  /* 0x000000060a0c7c10 */ /* 0x000fe2000ff3e0ff */
[----:B------:R-:W-:Y:S01]  /*3420*/  IMAD.IADD R31, R11, 0x1, R31 ;  /* 0x000000010b1f7824 */ /* 0x000fe200078e021f */
[----:B------:R-:W-:-:S04]  /*3430*/  IADD3 R10, P3, R13, UR6, RZ ;  /* 0x000000060d0a7c10 */ /* 0x000fc8000ff7e0ff */
[----:B------:R-:W-:Y:S02]  /*3440*/  LEA.HI.X R11, R32, R31, R33, 0x3, P0 ;  /* 0x0000001f200b7211 */ /* 0x000fe400000f1c21 */
[----:B---3-5:R-:W-:Y:S02]  /*3450*/  FSETP.NEU.AND P0, PT, R9, RZ, PT ;  /* 0x000000ff0900720b */ /* 0x028fe40003f0d000 */
[----:B------:R-:W-:Y:S02]  /*3460*/  IADD3.X R13, R31, UR7, RZ, P1, !PT ;  /* 0x000000071f0d7c10 */ /* 0x000fe40008ffe4ff */
[----:B------:R-:W-:-:S09]  /*3470*/  IADD3.X R11, R11, UR7, RZ, P3, !PT ;  /* 0x000000070b0b7c10 */ /* 0x000fd20009ffe4ff */
[----:B------:R-:W-:Y:S05]  /*3480*/  @!P0 BRA `(.L_x_39) ;  /* 0x00000034005c8947 */ /* 0x000fea0003800000 */
[----:B------:R-:W-:Y:S01]  /*3490*/  ULDC.64 UR6, c[0x0][0x5b8] ;  /* 0x00016e0000067ab9 */ /* 0x000fe20000000a00 */
[----:B------:R-:W-:Y:S01]  /*34a0*/  ISETP.GE.AND P0, PT, R36, 0x1, PT ;  /* 0x000000012400780c */ /* 0x000fe20003f06270 */
[----:B------:R-:W-:Y:S01]  /*34b0*/  IMAD R32, R34, UR6, RZ ;  /* 0x0000000622207c24 */ /* 0x000fe2000f8e02ff */
[----:B------:R-:W-:Y:S01]  /*34c0*/  ULDC.64 UR10, c[0x0][0x5a8] ;  /* 0x00016a00000a7ab9 */ /* 0x000fe20000000a00 */
[----:B------:R-:W-:Y:S01]  /*34d0*/  IMAD.WIDE.U32 R30, R7, UR6, R24 ;  /* 0x00000006071e7c25 */ /* 0x000fe2000f8e0018 */
[----:B------:R-:W-:Y:S01]  /*34e0*/  ISETP.LT.OR P4, PT, R29, 0x1, !P0 ;  /* 0x000000011d00780c */ /* 0x000fe20004781670 */
[----:B------:R-:W-:Y:S02]  /*34f0*/  BSSY B1, `(.L_x_40) ;  /* 0x000000c000017945 */ /* 0x000fe40003800000 */
[----:B------:R-:W-:Y:S01]  /*3500*/  IMAD R7, R7, UR7, R32 ;  /* 0x0000000707077c24 */ /* 0x000fe2000f8e0220 */
[----:B------:R-:W-:-:S03]  /*3510*/  ULDC.64 UR6, c[0x0][0x5b0] ;  /* 0x00016c0000067ab9 */ /* 0x000fc60000000a00 */
[----:B------:R-:W-:Y:S02]  /*3520*/  IMAD.IADD R31, R31, 0x1, R7 ;  /* 0x000000011f1f7824 */ /* 0x000fe400078e0207 */
[----:B------:R-:W-:Y:S02]  /*3530*/  IMAD R7, R27, UR6, RZ ;  /* 0x000000061b077c24 */ /* 0x000fe4000f8e02ff */
[----:B------:R-:W-:-:S04]  /*3540*/  IMAD.WIDE.U32 R24, R35, UR6, R30 ;  /* 0x0000000623187c25 */ /* 0x000fc8000f8e001e */
[----:B------:R-:W-:Y:S01]  /*3550*/  IMAD R7, R35, UR7, R7 ;  /* 0x0000000723077c24 */ /* 0x000fe2000f8e0207 */
[----:B------:R-:W-:-:S04]  /*3560*/  IADD3 R24, P1, R24, UR10, RZ ;  /* 0x0000000a18187c10 */ /* 0x000fc8000ff3e0ff */
[--C-:B------:R-:W-:Y:S02]  /*3570*/  IADD3.X R25, R25, UR11, R7.reuse, P1, !PT ;  /* 0x0000000b19197c10 */ /* 0x100fe40008ffe407 */
[----:B------:R-:W-:Y:S01]  /*3580*/  PRMT R7, RZ, 0x7610, R7 ;  /* 0x00007610ff077816 */ /* 0x000fe20000000007 */
[----:B------:R-:W-:Y:S06]  /*3590*/  @P4 BRA `(.L_x_41) ;  /* 0x0000000000044947 */ /* 0x000fec0003800000 */
[----:B------:R0:W5:Y:S02]  /*35a0*/  LDG.E.U8 R7, desc[UR18][R24.64] ;  /* 0x0000001218077981 */ /* 0x000164000c1e1100 */
.L_x_41:
[----:B------:R-:W-:Y:S05]  /*35b0*/  BSYNC B1 ;  /* 0x0000000000017941 */ /* 0x000fea0003800000 */
.L_x_40:
[----:B-----5:R-:W-:Y:S01]  /*35c0*/  LOP3.LUT R7, R7, 0xff, RZ, 0xc0, !PT ;  /* 0x000000ff07077812 */ /* 0x020fe200078ec0ff */
[----:B------:R-:W-:Y:S01]  /*35d0*/  BSSY B1, `(.L_x_42) ;  /* 0x000000b000017945 */ /* 0x000fe20003800000 */
[----:B------:R-:W-:Y:S02]  /*35e0*/  ISETP.LT.OR P3, PT, R29, 0x2, !P0 ;  /* 0x000000021d00780c */ /* 0x000fe40004761670 */
[----:B------:R-:W-:-:S05]  /*35f0*/  F2FP.F16.E4M3.UNPACK_B R7, R7 ;  /* 0x00000007ff07723e */ /* 0x000fca00020006ff */
[----:B------:R-:W-:Y:S01]  /*3600*/  HADD2.F32 R32, -RZ, R7.H0_H0 ;  /* 0x20000007ff207230 */ /* 0x000fe20000004100 */
[----:B------:R-:W-:-:S04]  /*3610*/  PRMT R7, RZ, 0x7610, R7 ;  /* 0x00007610ff077816 */ /* 0x000fc80000000007 */
[----:B------:R-:W-:-:S04]  /*3620*/  FMUL R32, R32, R9 ;  /* 0x0000000920207220 */ /* 0x000fc80000400000 */
[----:B--2---:R-:W-:-:S05]  /*3630*/  FFMA R32, R143, R8, R32 ;  /* 0x000000088f207223 */ /* 0x004fca0000000020 */
[----:B------:R-:W-:-:S05]  /*3640*/  F2FP.SATFINITE.E4M3.F32.PACK_AB_MERGE_C R33, RZ, R32, RZ ;  /* 0x00000020ff21723e */ /* 0x000fca00048070ff */
[----:B------:R1:W-:Y:S01]  /*3650*/  @!P4 STG.E.U8 desc[UR18][R12.64], R33 ;  /* 0x000000210c00c986 */ /* 0x0003e2000c101112 */
[----:B------:R-:W-:Y:S05]  /*3660*/  @P3 BRA `(.L_x_43) ;  /* 0x0000000000043947 */ /* 0x000fea0003800000 */
[----:B------:R2:W5:Y:S02]  /*3670*/  LDG.E.U8 R7, desc[UR18][R24.64+0x1] ;  /* 0x0000011218077981 */ /* 0x000564000c1e1100 */
.L_x_43:
[----:B------:R-:W-:Y:S05]  /*3680*/  BSYNC B1 ;  /* 0x0000000000017941 */ /* 0x000fea0003800000 */
.L_x_42:
[----:B-----5:R-:W-:Y:S01]  /*3690*/  LOP3.LUT R7, R7, 0xff, RZ, 0xc0, !PT ;  /* 0x000000ff07077812 */ /* 0x020fe200078ec0ff */
[----:B------:R-:W-:Y:S01]  /*36a0*/  BSSY B1, `(.L_x_44) ;  /* 0x0000013000017945 */ /* 0x000fe20003800000 */
[----:B-1----:R-:W-:Y:S02]  /*36b0*/  IADD3 R33, P1, R35, 0x8, RZ ;  /* 0x0000000823217810 */ /* 0x002fe40007f3e0ff */
[----:B------:R-:W-:-:S03]  /*36c0*/  F2FP.F16.E4M3.UNPACK_B R7, R7 ;  /* 0x00000007ff07723e */ /* 0x000fc600020006ff */
[----:B------:R-:W-:Y:S01]  /*36d0*/  IMAD.X R27, RZ, RZ, R27, P1 ;  /* 0x000000ffff1b7224 */ /* 0x000fe200008e061b */
[----:B------:R-:W-:Y:S01]  /*36e0*/  ISETP.GE.AND P1, PT, R36, 0x9, PT ;  /* 0x000000092400780c */ /* 0x000fe20003f26270 */
[----:B------:R-:W-:Y:S02]  /*36f0*/  HADD2.F32 R26, -RZ, R7.H0_H0 ;  /* 0x20000007ff1a7230 */ /* 0x000fe40000004100 */
[----:B------:R-:W-:Y:S01]  /*3700*/  IMAD.WIDE.U32 R30, R33, UR6, R30 ;  /* 0x00000006211e7c25 */ /* 0x000fe2000f8e001e */
[----:B------:R-:W-:-:S03]  /*3710*/  ISETP.LT.OR P5, PT, R29, 0x1, !P1 ;  /* 0x000000011d00780c */ /* 0x000fc60004fa1670 */
[----:B------:R-:W-:Y:S01]  /*3720*/  FMUL R7, R26, R9 ;  /* 0x000000091a077220 */ /* 0x000fe20000400000 */
[----:B------:R-:W-:-:S03]  /*3730*/  IMAD R26, R27, UR6, RZ ;  /* 0x000000061b1a7c24 */ /* 0x000fc6000f8e02ff */
[----:B------:R-:W-:Y:S01]  /*3740*/  FFMA R7, R138, R8, R7 ;  /* 0x000000088a077223 */ /* 0x000fe20000000007 */
[----:B------:R-:W-:Y:S01]  /*3750*/  IMAD R33, R33, UR7, R26 ;  /* 0x0000000721217c24 */ /* 0x000fe2000f8e021a */
[----:B------:R-:W-:-:S03]  /*3760*/  IADD3 R26, P4, R30, UR10, RZ ;  /* 0x0000000a1e1a7c10 */ /* 0x000fc6000ff9e0ff */
[----:B------:R-:W-:Y:S02]  /*3770*/  F2FP.SATFINITE.E4M3.F32.PACK_AB_MERGE_C R35, RZ, R7, RZ ;  /* 0x00000007ff23723e */ /* 0x000fe400048070ff */
[----:B------:R-:W-:Y:S02]  /*3780*/  IADD3.X R27, R31, UR11, R33, P4, !PT ;  /* 0x0000000b1f1b7c10 */ /* 0x000fe4000a7fe421 */
[----:B------:R-:W-:Y:S01]  /*3790*/  PRMT R7, RZ, 0x7610, R7 ;  /* 0x00007610ff077816 */ /* 0x000fe20000000007 */
[----:B------:R1:W-:Y:S01]  /*37a0*/  @!P3 STG.E.U8 desc[UR18][R12.64+0x1], R35 ;  /* 0x000001230c00b986 */ /* 0x0003e2000c101112 */
[----:B------:R-:W-:Y:S05]  /*37b0*/  @P5 BRA `(.L_x_45) ;  /* 0x0000000000045947 */ /* 0x000fea0003800000 */
[----:B------:R3:W5:Y:S02]  /*37c0*/  LDG.E.U8 R7, desc[UR18][R26.64] ;  /* 0x000000121a077981 */ /* 0x000764000c1e1100 */
.L_x_45:
[----:B------:R-:W-:Y:S05]  /*37d0*/  BSYNC B1 ;  /* 0x0000000000017941 */ /* 0x000fea0003800000 */
.L_x_44:
[----:B-----5:R-:W-:Y:S01]  /*37e0*/  LOP3.LUT R7, R7, 0xff, RZ, 0xc0, !PT ;  /* 0x000000ff07077812 */ /* 0x020fe200078ec0ff */
[----:B------:R-:W-:Y:S01]  /*37f0*/  BSSY B1, `(.L_x_46) ;  /* 0x000000b000017945 */ /* 0x000fe20003800000 */
[----:B------:R-:W-:Y:S02]  /*3800*/  ISETP.LT.OR P3, PT, R29, 0x2, !P1 ;  /* 0x000000021d00780c */ /* 0x000fe40004f61670 */
[----:B------:R-:W-:-:S05]  /*3810*/  F2FP.F16.E4M3.UNPACK_B R7, R7 ;  /* 0x00000007ff07723e */ /* 0x000fca00020006ff */
[----:B------:R-:W-:Y:S01]  /*3820*/  HADD2.F32 R30, -RZ, R7.H0_H0 ;  /* 0x20000007ff1e7230 */ /* 0x000fe20000004100 */
[----:B------:R-:W-:-:S04]  /*3830*/  PRMT R7, RZ, 0x7610, R7 ;  /* 0x00007610ff077816 */ /* 0x000fc80000000007 */
[----:B------:R-:W-:-:S04]  /*3840*/  FMUL R30, R30, R9 ;  /* 0x000000091e1e7220 */ /* 0x000fc80000400000 */
[----:B------:R-:W-:-:S05]  /*3850*/  FFMA R30, R141, R8, R30 ;  /* 0x000000088d1e7223 */ /* 0x000fca000000001e */
[----:B------:R-:W-:-:S05]  /*3860*/  F2FP.SATFINITE.E4M3.F32.PACK_AB_MERGE_C R31, RZ, R30, RZ ;  /* 0x0000001eff1f723e */ /* 0x000fca00048070ff */
[----:B------:R4:W-:Y:S01]  /*3870*/  @!P5 STG.E.U8 desc[UR18][R10.64], R31 ;  /* 0x0000001f0a00d986 */ /* 0x0009e2000c101112 */
[----:B------:R-:W-:Y:S05]  /*3880*/  @P3 BRA `(.L_x_47) ;  /* 0x0000000000043947 */ /* 0x000fea0003800000 */
[----:B------:R0:W5:Y:S02]  /*3890*/  LDG.E.U8 R7, desc[UR18][R26.64+0x1] ;  /* 0x000001121a077981 */ /* 0x000164000c1e1100 */
.L_x_47:
[----:B------:R-:W-:Y:S05]  /*38a0*/  BSYNC B1 ;  /* 0x0000000000017941 */ /* 0x000fea0003800000 */
.L_x_46:
[----:B-----5:R-:W-:Y:S01]  /*38b0*/  LOP3.LUT R7, R7, 0xff, RZ, 0xc0, !PT ;  /* 0x000000ff07077812 */ /* 0x020fe200078ec0ff */
[----:B------:R-:W-:Y:S01]  /*38c0*/  BSSY B1, `(.L_x_48) ;  /* 0x000000b000017945 */ /* 0x000fe20003800000 */
[----:B------:R-:W-:Y:S02]  /*38d0*/  ISETP.LT.OR P4, PT, R29, 0x9, !P0 ;  /* 0x000000091d00780c */ /* 0x000fe40004781670 */
[----:B------:R-:W-:-:S05]  /*38e0*/  F2FP.F16.E4M3.UNPACK_B R7, R7 ;  /* 0x00000007ff07723e */ /* 0x000fca00020006ff */
[----:B------:R-:W-:-:S05]  /*38f0*/  HADD2.F32 R30, -RZ, R7.H0_H0 ;  /* 0x20000007ff1e7230 */ /* 0x000fca0000004100 */
[----:B------:R-:W-:-:S04]  /*3900*/  FMUL R7, R30, R9 ;  /* 0x000000091e077220 */ /* 0x000fc80000400000 */
[----:B------:R-:W-:-:S05]  /*3910*/  FFMA R7, R136, R8, R7 ;  /* 0x0000000888077223 */ /* 0x000fca0000000007 */
[----:B----4-:R-:W-:Y:S02]  /*3920*/  F2FP.SATFINITE.E4M3.F32.PACK_AB_MERGE_C R31, RZ, R7, RZ ;  /* 0x00000007ff1f723e */ /* 0x010fe400048070ff */
[----:B------:R-:W-:-:S03]  /*3930*/  PRMT R7, RZ, 0x7610, R7 ;  /* 0x00007610ff077816 */ /* 0x000fc60000000007 */
[----:B------:R4:W-:Y:S01]  /*3940*/  @!P3 STG.E.U8 desc[UR18][R10.64+0x1], R31 ;  /* 0x0000011f0a00b986 */ /* 0x0009e2000c101112 */
[----:B------:R-:W-:Y:S05]  /*3950*/  @P4 BRA `(.L_x_49) ;  /* 0x0000000000044947 */ /* 0x000fea0003800000 */
[----:B------:R0:W5:Y:S02]  /*3960*/  LDG.E.U8 R7, desc[UR18][R24.64+0x8] ;  /* 0x0000081218077981 */ /* 0x000164000c1e1100 */
.L_x_49:
[----:B------:R-:W-:Y:S05]  /*3970*/  BSYNC B1 ;  /* 0x0000000000017941 */ /* 0x000fea0003800000 */
.L_x_48:
        /* <DEDUP_REMOVED lines=8> */
[----:B----4-:R-:W-:-:S05]  /*3a00*/  F2FP.SATFINITE.E4M3.F32.PACK_AB_MERGE_C R31, RZ, R30, RZ ;  /* 0x0000001eff1f723e */ /* 0x010fca00048070ff */
[----:B------:R4:W-:Y:S01]  /*3a10*/  @!P4 STG.E.U8 desc[UR18][R12.64+0x8], R31 ;  /* 0x0000081f0c00c986 */ /* 0x0009e2000c101112 */
[----:B------:R-:W-:Y:S05]  /*3a20*/  @P3 BRA `(.L_x_51) ;  /* 0x0000000000043947 */ /* 0x000fea0003800000 */
[----:B------:R0:W5:Y:S02]  /*3a30*/  LDG.E.U8 R7, desc[UR18][R24.64+0x9] ;  /* 0x0000091218077981 */ /* 0x000164000c1e1100 */
.L_x_51:
[----:B------:R-:W-:Y:S05]  /*3a40*/  BSYNC B1 ;  /* 0x0000000000017941 */ /* 0x000fea0003800000 */
.L_x_50:
        /* <DEDUP_REMOVED lines=12> */
.L_x_53:
[----:B------:R-:W-:Y:S05]  /*3b10*/  BSYNC B1 ;  /* 0x0000000000017941 */ /* 0x000fea0003800000 */
.L_x_52:
        /* <DEDUP_REMOVED lines=12> */
.L_x_55:
[----:B------:R-:W-:Y:S05]  /*3be0*/  BSYNC B1 ;  /* 0x0000000000017941 */ /* 0x000fea0003800000 */
.L_x_54:
        /* <DEDUP_REMOVED lines=12> */
.L_x_57:
[----:B------:R-:W-:Y:S05]  /*3cb0*/  BSYNC B1 ;  /* 0x0000000000017941 */ /* 0x000fea0003800000 */
.L_x_56:
        /* <DEDUP_REMOVED lines=12> */
.L_x_59:
[----:B------:R-:W-:Y:S05]  /*3d80*/  BSYNC B1 ;  /* 0x0000000000017941 */ /* 0x000fea0003800000 */
.L_x_58:
        /* <DEDUP_REMOVED lines=12> */
.L_x_61:
[----:B------:R-:W-:Y:S05]  /*3e50*/  BSYNC B1 ;  /* 0x0000000000017941 */ /* 0x000fea0003800000 */
.L_x_60:
        /* <DEDUP_REMOVED lines=12> */
.L_x_63:
[----:B------:R-:W-:Y:S05]  /*3f20*/  BSYNC B1 ;  /* 0x0000000000017941 */ /* 0x000fea0003800000 */
.L_x_62:
        /* <DEDUP_REMOVED lines=12> */
.L_x_65:
[----:B------:R-:W-:Y:S05]  /*3ff0*/  BSYNC B1 ;  /* 0x0000000000017941 */ /* 0x000fea0003800000 */
.L_x_64:
        /* <DEDUP_REMOVED lines=12> */
.L_x_67:
[----:B------:R-:W-:Y:S05]  /*40c0*/  BSYNC B1 ;  /* 0x0000000000017941 */ /* 0x000fea0003800000 */
.L_x_66:
        /* <DEDUP_REMOVED lines=12> */
.L_x_69:
[----:B------:R-:W-:Y:S05]  /*4190*/  BSYNC B1 ;  /* 0x0000000000017941 */ /* 0x000fea0003800000 */
.L_x_68:
        /* <DEDUP_REMOVED lines=12> */
.L_x_71:
[----:B------:R-:W-:Y:S05]  /*4260*/  BSYNC B1 ;  /* 0x0000000000017941 */ /* 0x000fea0003800000 */
.L_x_70:
        /* <DEDUP_REMOVED lines=12> */
.L_x_73:
[----:B------:R-:W-:Y:S05]  /*4330*/  BSYNC B1 ;  /* 0x0000000000017941 */ /* 0x000fea0003800000 */
.L_x_72:
        /* <DEDUP_REMOVED lines=12> */
.L_x_75:
[----:B------:R-:W-:Y:S05]  /*4400*/  BSYNC B1 ;  /* 0x0000000000017941 */ /* 0x000fea0003800000 */
.L_x_74:
        /* <DEDUP_REMOVED lines=12> */
.L_x_77:
[----:B------:R-:W-:Y:S05]  /*44d0*/  BSYNC B1 ;  /* 0x0000000000017941 */ /* 0x000fea0003800000 */
.L_x_76:
        /* <DEDUP_REMOVED lines=12> */
.L_x_79:
[----:B------:R-:W-:Y:S05]  /*45a0*/  BSYNC B1 ;  /* 0x0000000000017941 */ /* 0x000fea0003800000 */
.L_x_78:
        /* <DEDUP_REMOVED lines=12> */
.L_x_81:
[----:B------:R-:W-:Y:S05]  /*4670*/  BSYNC B1 ;  /* 0x0000000000017941 */ /* 0x000fea0003800000 */
.L_x_80:
        /* <DEDUP_REMOVED lines=12> */
.L_x_83:
[----:B------:R-:W-:Y:S05]  /*4740*/  BSYNC B1 ;  /* 0x0000000000017941 */ /* 0x000fea0003800000 */
.L_x_82:
        /* <DEDUP_REMOVED lines=12> */
.L_x_85:
[----:B------:R-:W-:Y:S05]  /*4810*/  BSYNC B1 ;  /* 0x0000000000017941 */ /* 0x000fea0003800000 */
.L_x_84:
        /* <DEDUP_REMOVED lines=12> */
.L_x_87:
[----:B------:R-:W-:Y:S05]  /*48e0*/  BSYNC B1 ;  /* 0x0000000000017941 */ /* 0x000fea0003800000 */
.L_x_86:
        /* <DEDUP_REMOVED lines=12> */
.L_x_89:
[----:B------:R-:W-:Y:S05]  /*49b0*/  BSYNC B1 ;  /* 0x0000000000017941 */ /* 0x000fea0003800000 */
.L_x_88:
        /* <DEDUP_REMOVED lines=12> */
.L_x_91:
[----:B------:R-:W-:Y:S05]  /*4a80*/  BSYNC B1 ;  /* 0x0000000000017941 */ /* 0x000fea0003800000 */
.L_x_90:
        /* <DEDUP_REMOVED lines=12> */
.L_x_93:
[----:B------:R-:W-:Y:S05]  /*4b50*/  BSYNC B1 ;  /* 0x0000000000017941 */ /* 0x000fea0003800000 */
.L_x_92:
        /* <DEDUP_REMOVED lines=12> */
.L_x_95:
[----:B------:R-:W-:Y:S05]  /*4c20*/  BSYNC B1 ;  /* 0x0000000000017941 */ /* 0x000fea0003800000 */
.L_x_94:
        /* <DEDUP_REMOVED lines=12> */
.L_x_97:
[----:B------:R-:W-:Y:S05]  /*4cf0*/  BSYNC B1 ;  /* 0x0000000000017941 */ /* 0x000fea0003800000 */
.L_x_96:
        /* <DEDUP_REMOVED lines=12> */
.L_x_99:
[----:B------:R-:W-:Y:S05]  /*4dc0*/  BSYNC B1 ;  /* 0x0000000000017941 */ /* 0x000fea0003800000 */
.L_x_98:
        /* <DEDUP_REMOVED lines=12> */
.L_x_101:
[----:B------:R-:W-:Y:S05]  /*4e90*/  BSYNC B1 ;  /* 0x0000000000017941 */ /* 0x000fea0003800000 */
.L_x_100:
        /* <DEDUP_REMOVED lines=12> */
.L_x_103:
[----:B------:R-:W-:Y:S05]  /*4f60*/  BSYNC B1 ;  /* 0x0000000000017941 */ /* 0x000fea0003800000 */
.L_x_102:
        /* <DEDUP_REMOVED lines=12> */
.L_x_105:
[----:B------:R-:W-:Y:S05]  /*5030*/  BSYNC B1 ;  /* 0x0000000000017941 */ /* 0x000fea0003800000 */
.L_x_104:
        /* <DEDUP_REMOVED lines=12> */
.L_x_107:
[----:B------:R-:W-:Y:S05]  /*5100*/  BSYNC B1 ;  /* 0x0000000000017941 */ /* 0x000fea0003800000 */
.L_x_106:
        /* <DEDUP_REMOVED lines=12> */
.L_x_109:
[----:B------:R-:W-:Y:S05]  /*51d0*/  BSYNC B1 ;  /* 0x0000000000017941 */ /* 0x000fea0003800000 */
.L_x_108:
        /* <DEDUP_REMOVED lines=12> */
.L_x_111:
[----:B------:R-:W-:Y:S05]  /*52a0*/  BSYNC B1 ;  /* 0x0000000000017941 */ /* 0x000fea0003800000 */
.L_x_110:
        /* <DEDUP_REMOVED lines=12> */
.L_x_113:
[----:B------:R-:W-:Y:S05]  /*5370*/  BSYNC B1 ;  /* 0x0000000000017941 */ /* 0x000fea0003800000 */
.L_x_112:
        /* <DEDUP_REMOVED lines=12> */
.L_x_115:
[----:B------:R-:W-:Y:S05]  /*5440*/  BSYNC B1 ;  /* 0x0000000000017941 */ /* 0x000fea0003800000 */
.L_x_114:
        /* <DEDUP_REMOVED lines=12> */
.L_x_117:
[----:B------:R-:W-:Y:S05]  /*5510*/  BSYNC B1 ;  /* 0x0000000000017941 */ /* 0x000fea0003800000 */
.L_x_116:
        /* <DEDUP_REMOVED lines=12> */
.L_x_119:
[----:B------:R-:W-:Y:S05]  /*55e0*/  BSYNC B1 ;  /* 0x0000000000017941 */ /* 0x000fea0003800000 */
.L_x_118:
        /* <DEDUP_REMOVED lines=12> */
.L_x_121:
[----:B------:R-:W-:Y:S05]  /*56b0*/  BSYNC B1 ;  /* 0x0000000000017941 */ /* 0x000fea0003800000 */
.L_x_120:
        /* <DEDUP_REMOVED lines=12> */
.L_x_123:
[----:B------:R-:W-:Y:S05]  /*5780*/  BSYNC B1 ;  /* 0x0000000000017941 */ /* 0x000fea0003800000 */
.L_x_122:
        /* <DEDUP_REMOVED lines=12> */
.L_x_125:
[----:B------:R-:W-:Y:S05]  /*5850*/  BSYNC B1 ;  /* 0x0000000000017941 */ /* 0x000fea0003800000 */
.L_x_124:
        /* <DEDUP_REMOVED lines=12> */
.L_x_127:
[----:B------:R-:W-:Y:S05]  /*5920*/  BSYNC B1 ;  /* 0x0000000000017941 */ /* 0x000fea0003800000 */
.L_x_126:
        /* <DEDUP_REMOVED lines=12> */
.L_x_129:
[----:B------:R-:W-:Y:S05]  /*59f0*/  BSYNC B1 ;  /* 0x0000000000017941 */ /* 0x000fea0003800000 */
.L_x_128:
        /* <DEDUP_REMOVED lines=12> */
.L_x_131:
[----:B------:R-:W-:Y:S05]  /*5ac0*/  BSYNC B1 ;  /* 0x0000000000017941 */ /* 0x000fea0003800000 */
.L_x_130:
        /* <DEDUP_REMOVED lines=12> */
.L_x_133:
[----:B------:R-:W-:Y:S05]  /*5b90*/  BSYNC B1 ;  /* 0x0000000000017941 */ /* 0x000fea0003800000 */
.L_x_132:
        /* <DEDUP_REMOVED lines=12> */
.L_x_135:
[----:B------:R-:W-:Y:S05]  /*5c60*/  BSYNC B1 ;  /* 0x0000000000017941 */ /* 0x000fea0003800000 */
.L_x_134:
        /* <DEDUP_REMOVED lines=12> */
.L_x_137:
[----:B------:R-:W-:Y:S05]  /*5d30*/  BSYNC B1 ;  /* 0x0000000000017941 */ /* 0x000fea0003800000 */
.L_x_136:
        /* <DEDUP_REMOVED lines=12> */
.L_x_139:
[----:B------:R-:W-:Y:S05]  /*5e00*/  BSYNC B1 ;  /* 0x0000000000017941 */ /* 0x000fea0003800000 */
.L_x_138:
        /* <DEDUP_REMOVED lines=12> */
.L_x_141:
[----:B------:R-:W-:Y:S05]  /*5ed0*/  BSYNC B1 ;  /* 0x0000000000017941 */ /* 0x000fea0003800000 */
.L_x_140:
        /* <DEDUP_REMOVED lines=12> */
.L_x_143:
[----:B------:R-:W-:Y:S05]  /*5fa0*/  BSYNC B1 ;  /* 0x0000000000017941 */ /* 0x000fea0003800000 */
.L_x_142:
        /* <DEDUP_REMOVED lines=12> */
.L_x_145:
[----:B------:R-:W-:Y:S05]  /*6070*/  BSYNC B1 ;  /* 0x0000000000017941 */ /* 0x000fea0003800000 */
.L_x_144:
        /* <DEDUP_REMOVED lines=12> */
.L_x_147:
[----:B------:R-:W-:Y:S05]  /*6140*/  BSYNC B1 ;  /* 0x0000000000017941 */ /* 0x000fea0003800000 */
.L_x_146:
        /* <DEDUP_REMOVED lines=12> */
.L_x_149:
[----:B------:R-:W-:Y:S05]  /*6210*/  BSYNC B1 ;  /* 0x0000000000017941 */ /* 0x000fea0003800000 */
.L_x_148:
        /* <DEDUP_REMOVED lines=12> */
.L_x_151:
[----:B------:R-:W-:Y:S05]  /*62e0*/  BSYNC B1 ;  /* 0x0000000000017941 */ /* 0x000fea0003800000 */
.L_x_150:
        /* <DEDUP_REMOVED lines=12> */
.L_x_153:
[----:B------:R-:W-:Y:S05]  /*63b0*/  BSYNC B1 ;  /* 0x0000000000017941 */ /* 0x000fea0003800000 */
.L_x_152:
        /* <DEDUP_REMOVED lines=12> */
.L_x_155:
[----:B------:R-:W-:Y:S05]  /*6480*/  BSYNC B1 ;  /* 0x0000000000017941 */ /* 0x000fea0003800000 */
.L_x_154:
        /* <DEDUP_REMOVED lines=12> */
.L_x_157:
[----:B------:R-:W-:Y:S05]  /*6550*/  BSYNC B1 ;  /* 0x0000000000017941 */ /* 0x000fea0003800000 */
.L_x_156:
        /* <DEDUP_REMOVED lines=8> */
[----:B0-----:R-:W-:-:S05]  /*65e0*/  F2FP.SATFINITE.E4M3.F32.PACK_AB_MERGE_C R19, RZ, R20, RZ ;  /* 0x00000014ff13723e */ /* 0x001fca00048070ff */
[----:B------:R0:W-:Y:S01]  /*65f0*/  @!P4 STG.E.U8 desc[UR18][R10.64+0x70], R19 ;  /* 0x000070130a00c986 */ /* 0x0001e2000c101112 */
[----:B------:R-:W-:Y:S05]  /*6600*/  @P3 BRA `(.L_x_159) ;  /* 0x0000000000043947 */ /* 0x000fea0003800000 */
[----:B------:R0:W5:Y:S02]  /*6610*/  LDG.E.U8 R7, desc[UR18][R26.64+0x71] ;  /* 0x000071121a077981 */ /* 0x000164000c1e1100 */
.L_x_159:
[----:B------:R-:W-:Y:S05]  /*6620*/  BSYNC B1 ;  /* 0x0000000000017941 */ /* 0x000fea0003800000 */
.L_x_158:
[----:B-----5:R-:W-:Y:S01]  /*6630*/  LOP3.LUT R7, R7, 0xff, RZ, 0xc0, !PT ;  /* 0x000000ff07077812 */ /* 0x020fe200078ec0ff */
[----:B------:R-:W-:Y:S01]  /*6640*/  BSSY B1, `(.L_x_160) ;  /* 0x000000b000017945 */ /* 0x000fe20003800000 */
[----:B------:R-:W-:Y:S02]  /*6650*/  ISETP.LT.OR P4, PT, R29, 0x79, !P0 ;  /* 0x000000791d00780c */ /* 0x000fe40004781670 */
[----:B------:R-:W-:-:S05]  /*6660*/  F2FP.F16.E4M3.UNPACK_B R7, R7 ;  /* 0x00000007ff07723e */ /* 0x000fca00020006ff */
[----:B------:R-:W-:-:S05]  /*6670*/  HADD2.F32 R20, -RZ, R7.H0_H0 ;  /* 0x20000007ff147230 */ /* 0x000fca0000004100 */
[----:B------:R-:W-:-:S04]  /*6680*/  FMUL R7, R20, R9 ;  /* 0x0000000914077220 */ /* 0x000fc80000400000 */
[----:B------:R-:W-:-:S05]  /*6690*/  FFMA R7, R18, R8, R7 ;  /* 0x0000000812077223 */ /* 0x000fca0000000007 */
[----:B0-----:R-:W-:Y:S02]  /*66a0*/  F2FP.SATFINITE.E4M3.F32.PACK_AB_MERGE_C R19, RZ, R7, RZ ;  /* 0x00000007ff13723e */ /* 0x001fe400048070ff */
[----:B------:R-:W-:-:S03]  /*66b0*/  PRMT R7, RZ, 0x7610, R7 ;  /* 0x00007610ff077816 */ /* 0x000fc60000000007 */
[----:B------:R0:W-:Y:S01]  /*66c0*/  @!P3 STG.E.U8 desc[UR18][R10.64+0x71], R19 ;  /* 0x000071130a00b986 */ /* 0x0001e2000c101112 */
[----:B------:R-:W-:Y:S05]  /*66d0*/  @P4 BRA `(.L_x_161) ;  /* 0x0000000000044947 */ /* 0x000fea0003800000 */
[----:B------:R0:W5:Y:S02]  /*66e0*/  LDG.E.U8 R7, desc[UR18][R24.64+0x78] ;  /* 0x0000781218077981 */ /* 0x000164000c1e1100 */
.L_x_161:
[----:B------:R-:W-:Y:S05]  /*66f0*/  BSYNC B1 ;  /* 0x0000000000017941 */ /* 0x000fea0003800000 */
.L_x_160:
        /* <DEDUP_REMOVED lines=12> */
.L_x_163:
[----:B------:R-:W-:Y:S05]  /*67c0*/  BSYNC B1 ;  /* 0x0000000000017941 */ /* 0x000fea0003800000 */
.L_x_162:
        /* <DEDUP_REMOVED lines=12> */
.L_x_165:
[----:B------:R-:W-:Y:S05]  /*6890*/  BSYNC B1 ;  /* 0x0000000000017941 */ /* 0x000fea0003800000 */
.L_x_164:
[----:B-----5:R-:W-:Y:S01]  /*68a0*/  LOP3.LUT R7, R7, 0xff, RZ, 0xc0, !PT ;  /* 0x000000ff07077812 */ /* 0x020fe200078ec0ff */
[----:B------:R-:W-:Y:S01]  /*68b0*/  BSSY B1, `(.L_x_166) ;  /* 0x000000b000017945 */ /* 0x000fe20003800000 */
[----:B------:R-:W-:Y:S02]  /*68c0*/  ISETP.LT.OR P1, PT, R29, 0x7a, !P1 ;  /* 0x0000007a1d00780c */ /* 0x000fe40004f21670 */
[----:B------:R-:W-:-:S05]  /*68d0*/  F2FP.F16.E4M3.UNPACK_B R7, R7 ;  /* 0x00000007ff07723e */ /* 0x000fca00020006ff */
[----:B01----:R-:W-:Y:S01]  /*68e0*/  HADD2.F32 R12, -RZ, R7.H0_H0 ;  /* 0x20000007ff0c7230 */ /* 0x003fe20000004100 */
[----:B------:R-:W-:-:S04]  /*68f0*/  PRMT R7, RZ, 0x7610, R7 ;  /* 0x00007610ff077816 */ /* 0x000fc80000000007 */
[----:B------:R-:W-:-:S04]  /*6900*/  FMUL R12, R12, R9 ;  /* 0x000000090c0c7220 */ /* 0x000fc80000400000 */
[----:B------:R-:W-:-:S05]  /*6910*/  FFMA R12, R17, R8, R12 ;  /* 0x00000008110c7223 */ /* 0x000fca000000000c */
[----:B------:R-:W-:-:S05]  /*6920*/  F2FP.SATFINITE.E4M3.F32.PACK_AB_MERGE_C R13, RZ, R12, RZ ;  /* 0x0000000cff0d723e */ /* 0x000fca00048070ff */
[----:B------:R0:W-:Y:S01]  /*6930*/  @!P3 STG.E.U8 desc[UR18][R10.64+0x78], R13 ;  /* 0x0000780d0a00b986 */ /* 0x0001e2000c101112 */
[----:B------:R-:W-:Y:S05]  /*6940*/  @P1 BRA `(.L_x_167) ;  /* 0x0000000000041947 */ /* 0x000fea0003800000 */
[----:B------:R1:W5:Y:S02]  /*6950*/  LDG.E.U8 R7, desc[UR18][R26.64+0x79] ;  /* 0x000079121a077981 */ /* 0x000364000c1e1100 */
.L_x_167:
[----:B------:R-:W-:Y:S05]  /*6960*/  BSYNC B1 ;  /* 0x0000000000017941 */ /* 0x000fea0003800000 */
.L_x_166:
[----:B------:R-:W-:Y:S05]  /*6970*/  @P1 BRA `(.L_x_168) ;  /* 0x0000001000281947 */ /* 0x000fea0003800000 */
[----:B-----5:R-:W-:-:S04]  /*6980*/  LOP3.LUT R7, R7, 0xff, RZ, 0xc0, !PT ;  /* 0x000000ff07077812 */ /* 0x020fc800078ec0ff */
[----:B------:R-:W-:-:S05]  /*6990*/  F2FP.F16.E4M3.UNPACK_B R7, R7 ;  /* 0x00000007ff07723e */ /* 0x000fca00020006ff */
[----:B------:R-:W-:-:S05]  /*69a0*/  HADD2.F32 R12, -RZ, R7.H0_H0 ;  /* 0x20000007ff0c7230 */ /* 0x000fca0000004100 */
[----:B------:R-:W-:-:S04]  /*69b0*/  FMUL R7, R12, R9 ;  /* 0x000000090c077220 */ /* 0x000fc80000400000 */
[----:B------:R-:W-:-:S05]  /*69c0*/  FFMA R7, R16, R8, R7 ;  /* 0x0000000810077223 */ /* 0x000fca0000000007 */
[----:B------:R-:W-:-:S05]  /*69d0*/  F2FP.SATFINITE.E4M3.F32.PACK_AB_MERGE_C R7, RZ, R7, RZ ;  /* 0x00000007ff07723e */ /* 0x000fca00048070ff */
[----:B------:R0:W-:Y:S01]  /*69e0*/  STG.E.U8 desc[UR18][R10.64+0x79], R7 ;  /* 0x000079070a007986 */ /* 0x0001e2000c101112 */
[----:B------:R-:W-:Y:S05]  /*69f0*/  BRA `(.L_x_168) ;  /* 0x0000001000087947 */ /* 0x000fea0003800000 */
.L_x_39:
[----:B------:R-:W-:Y:S01]  /*6a00*/  ISETP.GE.AND P1, PT, R36, 0x1, PT ;  /* 0x000000012400780c */ /* 0x000fe20003f26270 */
[-C--:B--2---:R-:W-:Y:S01]  /*6a10*/  FMUL R143, R143, R8.reuse ;  /* 0x000000088f8f7220 */ /* 0x084fe20000400000 */
[-C--:B------:R-:W-:Y:S01]  /*6a20*/  FMUL R138, R138, R8.reuse ;  /* 0x000000088a8a7220 */ /* 0x080fe20000400000 */
[----:B------:R-:W-:Y:S01]  /*6a30*/  ISETP.GE.AND P0, PT, R36, 0x9, PT ;  /* 0x000000092400780c */ /* 0x000fe20003f06270 */
[-C--:B------:R-:W-:Y:S01]  /*6a40*/  FMUL R141, R141, R8.reuse ;  /* 0x000000088d8d7220 */ /* 0x080fe20000400000 */
[C---:B------:R-:W-:Y:S01]  /*6a50*/  ISETP.LT.OR P4, PT, R29.reuse, 0x1, !P1 ;  /* 0x000000011d00780c */ /* 0x040fe20004f81670 */
[-C--:B------:R-:W-:Y:S01]  /*6a60*/  FMUL R136, R136, R8.reuse ;  /* 0x0000000888887220 */ /* 0x080fe20000400000 */
[----:B------:R-:W-:Y:S01]  /*6a70*/  ISETP.LT.OR P5, PT, R29, 0x2, !P1 ;  /* 0x000000021d00780c */ /* 0x000fe20004fa1670 */
[-C--:B------:R-:W-:Y:S01]  /*6a80*/  FMUL R139, R139, R8.reuse ;  /* 0x000000088b8b7220 */ /* 0x080fe20000400000 */
[----:B------:R-:W-:Y:S01]  /*6a90*/  F2FP.SATFINITE.E4M3.F32.PACK_AB_MERGE_C R143, RZ, R143, RZ ;  /* 0x0000008fff8f723e */ /* 0x000fe200048070ff */
[----:B------:R-:W-:Y:S01]  /*6aa0*/  FMUL R134, R134, R8 ;  /* 0x0000000886867220 */ /* 0x000fe20000400000 */
[----:B------:R-:W-:Y:S01]  /*6ab0*/  F2FP.SATFINITE.E4M3.F32.PACK_AB_MERGE_C R7, RZ, R138, RZ ;  /* 0x0000008aff07723e */ /* 0x000fe200048070ff */
[-C--:B------:R-:W-:Y:S01]  /*6ac0*/  FMUL R137, R137, R8.reuse ;  /* 0x0000000889897220 */ /* 0x080fe20000400000 */
[C---:B------:R-:W-:Y:S01]  /*6ad0*/  ISETP.LT.OR P3, PT, R29.reuse, 0x1, !P0 ;  /* 0x000000011d00780c */ /* 0x040fe20004761670 */
[-C--:B------:R-:W-:Y:S01]  /*6ae0*/  FMUL R132, R132, R8.reuse ;  /* 0x0000000884847220 */ /* 0x080fe20000400000 */
[----:B------:R-:W-:Y:S01]  /*6af0*/  ISETP.LT.OR P6, PT, R29, 0xa, !P1 ;  /* 0x0000000a1d00780c */ /* 0x000fe20004fc1670 */
[-C--:B------:R-:W-:Y:S01]  /*6b00*/  FMUL R135, R135, R8.reuse ;  /* 0x0000000887877220 */ /* 0x080fe20000400000 */
[----:B------:R-:W-:Y:S01]  /*6b10*/  F2FP.SATFINITE.E4M3.F32.PACK_AB_MERGE_C R141, RZ, R141, RZ ;  /* 0x0000008dff8d723e */ /* 0x000fe200048070ff */
[----:B------:R-:W-:Y:S01]  /*6b20*/  @!P4 STG.E.U8 desc[UR18][R12.64], R143 ;  /* 0x0000008f0c00c986 */ /* 0x000fe2000c101112 */
[C---:B------:R-:W-:Y:S01]  /*6b30*/  ISETP.LT.OR P4, PT, R29.reuse, 0x2, !P0 ;  /* 0x000000021d00780c */ /* 0x040fe20004781670 */
[----:B------:R-:W-:Y:S01]  /*6b40*/  FMUL R130, R130, R8 ;  /* 0x0000000882827220 */ /* 0x000fe20000400000 */
[----:B------:R-:W-:Y:S01]  /*6b50*/  F2FP.SATFINITE.E4M3.F32.PACK_AB_MERGE_C R25, RZ, R136, RZ ;  /* 0x00000088ff19723e */ /* 0x000fe200048070ff */
[----:B------:R0:W-:Y:S01]  /*6b60*/  @!P5 STG.E.U8 desc[UR18][R12.64+0x1], R7 ;  /* 0x000001070c00d986 */ /* 0x0001e2000c101112 */
[----:B------:R-:W-:Y:S01]  /*6b70*/  ISETP.LT.OR P5, PT, R29, 0x9, !P1 ;  /* 0x000000091d00780c */ /* 0x000fe20004fa1670 */
[-C--:B------:R-:W-:Y:S01]  /*6b80*/  FMUL R133, R133, R8.reuse ;  /* 0x0000000885857220 */ /* 0x080fe20000400000 */
[----:B------:R-:W-:Y:S01]  /*6b90*/  F2FP.SATFINITE.E4M3.F32.PACK_AB_MERGE_C R139, RZ, R139, RZ ;  /* 0x0000008bff8b723e */ /* 0x000fe200048070ff */
[----:B------:R-:W-:Y:S01]  /*6ba0*/  @!P3 STG.E.U8 desc[UR18][R10.64], R141 ;  /* 0x0000008d0a00b986 */ /* 0x000fe2000c101112 */
[----:B------:R-:W-:Y:S01]  /*6bb0*/  ISETP.LT.OR P3, PT, R29, 0x9, !P0 ;  /* 0x000000091d00780c */ /* 0x000fe20004761670 */
[-C--:B------:R-:W-:Y:S01]  /*6bc0*/  FMUL R128, R128, R8.reuse ;  /* 0x0000000880807220 */ /* 0x080fe20000400000 */
[----:B------:R-:W-:Y:S01]  /*6bd0*/  F2FP.SATFINITE.E4M3.F32.PACK_AB_MERGE_C R137, RZ, R137, RZ ;  /* 0x00000089ff89723e */ /* 0x000fe200048070ff */
[-C--:B------:R-:W-:Y:S01]  /*6be0*/  FMUL R131, R131, R8.reuse ;  /* 0x0000000883837220 */ /* 0x080fe20000400000 */
[----:B------:R-:W-:Y:S01]  /*6bf0*/  F2FP.SATFINITE.E4M3.F32.PACK_AB_MERGE_C R135, RZ, R135, RZ ;  /* 0x00000087ff87723e */ /* 0x000fe200048070ff */
[----:B------:R1:W-:Y:S01]  /*6c00*/  @!P4 STG.E.U8 desc[UR18][R10.64+0x1], R25 ;  /* 0x000001190a00c986 */ /* 0x0003e2000c101112 */
[C---:B------:R-:W-:Y:S01]  /*6c10*/  ISETP.LT.OR P4, PT, R29.reuse, 0xa, !P0 ;  /* 0x0000000a1d00780c */ /* 0x040fe20004781670 */
[----:B------:R-:W-:Y:S01]  /*6c20*/  FMUL R126, R126, R8 ;  /* 0x000000087e7e7220 */ /* 0x000fe20000400000 */
[----:B0-----:R-:W-:Y:S01]  /*6c30*/  F2FP.SATFINITE.E4M3.F32.PACK_AB_MERGE_C R7, RZ, R134, RZ ;  /* 0x00000086ff07723e */ /* 0x001fe200048070ff */
[----:B------:R-:W-:Y:S01]  /*6c40*/  @!P5 STG.E.U8 desc[UR18][R12.64+0x8], R139 ;  /* 0x0000088b0c00d986 */ /* 0x000fe2000c101112 */
[----:B------:R-:W-:Y:S01]  /*6c50*/  ISETP.LT.OR P5, PT, R29, 0x11, !P1 ;  /* 0x000000111d00780c */ /* 0x000fe20004fa1670 */
[-C--:B------:R-:W-:Y:S01]  /*6c60*/  FMUL R129, R129, R8.reuse ;  /* 0x0000000881817220 */ /* 0x080fe20000400000 */
[----:B------:R-:W-:Y:S01]  /*6c70*/  F2FP.SATFINITE.E4M3.F32.PACK_AB_MERGE_C R133, RZ, R133, RZ ;  /* 0x00000085ff85723e */ /* 0x000fe200048070ff */
[----:B------:R0:W-:Y:S01]  /*6c80*/  @!P6 STG.E.U8 desc[UR18][R12.64+0x9], R7 ;  /* 0x000009070c00e986 */ /* 0x0001e2000c101112 */
[----:B------:R-:W-:Y:S01]  /*6c90*/  ISETP.LT.OR P6, PT, R29, 0x12, !P1 ;  /* 0x000000121d00780c */ /* 0x000fe20004fc1670 */
[----:B------:R-:W-:Y:S01]  /*6ca0*/  FMUL R124, R124, R8 ;  /* 0x000000087c7c7220 */ /* 0x000fe20000400000 */
[----:B------:R-:W-:Y:S01]  /*6cb0*/  F2FP.SATFINITE.E4M3.F32.PACK_AB_MERGE_C R131, RZ, R131, RZ ;  /* 0x00000083ff83723e */ /* 0x000fe200048070ff */
[----:B------:R-:W-:Y:S01]  /*6cc0*/  @!P3 STG.E.U8 desc[UR18][R10.64+0x8], R137 ;  /* 0x000008890a00b986 */ /* 0x000fe2000c101112 */
[----:B-1----:R-:W-:Y:S01]  /*6cd0*/  F2FP.SATFINITE.E4M3.F32.PACK_AB_MERGE_C R25, RZ, R132, RZ ;  /* 0x00000084ff19723e */ /* 0x002fe200048070ff */
[-C--:B------:R-:W-:Y:S01]  /*6ce0*/  FMUL R127, R127, R8.reuse ;  /* 0x000000087f7f7220 */ /* 0x080fe20000400000 */
[C---:B------:R-:W-:Y:S01]  /*6cf0*/  ISETP.LT.OR P3, PT, R29.reuse, 0x11, !P0 ;  /* 0x000000111d00780c */ /* 0x040fe20004761670 */
[-C--:B------:R-:W-:Y:S01]  /*6d00*/  FMUL R122, R122, R8.reuse ;  /* 0x000000087a7a7220 */ /* 0x080fe20000400000 */
[----:B------:R-:W-:Y:S01]  /*6d10*/  F2FP.SATFINITE.E4M3.F32.PACK_AB_MERGE_C R129, RZ, R129, RZ ;  /* 0x00000081ff81723e */ /* 0x000fe200048070ff */
[----:B------:R1:W-:Y:S01]  /*6d20*/  @!P4 STG.E.U8 desc[UR18][R10.64+0x9], R25 ;  /* 0x000009190a00c986 */ /* 0x0003e2000c101112 */
[----:B------:R-:W-:Y:S01]  /*6d30*/  ISETP.LT.OR P4, PT, R29, 0x12, !P0 ;  /* 0x000000121d00780c */ /* 0x000fe20004781670 */
[----:B------:R-:W-:Y:S01]  /*6d40*/  FMUL R125, R125, R8 ;  /* 0x000000087d7d7220 */ /* 0x000fe20000400000 */
[----:B0-----:R-:W-:Y:S01]  /*6d50*/  F2FP.SATFINITE.E4M3.F32.PACK_AB_MERGE_C R7, RZ, R130, RZ ;  /* 0x00000082ff07723e */ /* 0x001fe200048070ff */
[----:B------:R-:W-:Y:S01]  /*6d60*/  @!P5 STG.E.U8 desc[UR18][R12.64+0x10], R135 ;  /* 0x000010870c00d986 */ /* 0x000fe2000c101112 */
[C---:B------:R-:W-:Y:S01]  /*6d70*/  ISETP.LT.OR P5, PT, R29.reuse, 0x19, !P1 ;  /* 0x000000191d00780c */ /* 0x040fe20004fa1670 */
[-C--:B------:R-:W-:Y:S01]  /*6d80*/  FMUL R120, R120, R8.reuse ;  /* 0x0000000878787220 */ /* 0x080fe20000400000 */
[----:B------:R-:W-:Y:S01]  /*6d90*/  F2FP.SATFINITE.E4M3.F32.PACK_AB_MERGE_C R127, RZ, R127, RZ ;  /* 0x0000007fff7f723e */ /* 0x000fe200048070ff */
[----:B------:R0:W-:Y:S01]  /*6da0*/  @!P6 STG.E.U8 desc[UR18][R12.64+0x11], R7 ;  /* 0x000011070c00e986 */ /* 0x0001e2000c101112 */
[----:B------:R-:W-:Y:S01]  /*6db0*/  ISETP.LT.OR P6, PT, R29, 0x1a, !P1 ;  /* 0x0000001a1d00780c */ /* 0x000fe20004fc1670 */
[-C--:B------:R-:W-:Y:S01]  /*6dc0*/  FMUL R123, R123, R8.reuse ;  /* 0x000000087b7b7220 */ /* 0x080fe20000400000 */
[----:B------:R-:W-:Y:S01]  /*6dd0*/  FMUL R118, R118, R8 ;  /* 0x0000000876767220 */ /* 0x000fe20000400000 */
[----:B-1----:R-:W-:Y:S01]  /*6de0*/  F2FP.SATFINITE.E4M3.F32.PACK_AB_MERGE_C R25, RZ, R128, RZ ;  /* 0x00000080ff19723e */ /* 0x002fe200048070ff */
[----:B------:R-:W-:Y:S01]  /*6df0*/  @!P3 STG.E.U8 desc[UR18][R10.64+0x10], R133 ;  /* 0x000010850a00b986 */ /* 0x000fe2000c101112 */
[----:B------:R-:W-:Y:S01]  /*6e00*/  ISETP.LT.OR P3, PT, R29, 0x19, !P0 ;  /* 0x000000191d00780c */ /* 0x000fe20004761670 */
        /* <DEDUP_REMOVED lines=35> */
[----:B------:R-:W-:Y:S01]  /*7040*/  ISETP.LT.OR P3, PT, R29, 0x29, !P0 ;  /* 0x000000291d00780c */ /* 0x000fe20004761670 */
[-C--:B------:R-:W-:Y:S01]  /*7050*/  FMUL R111, R111, R8.reuse ;  /* 0x000000086f6f7220 */ /* 0x080fe20000400000 */
[-C--:B------:R-:W-:Y:S01]  /*7060*/  FMUL R106, R106, R8.reuse ;  /* 0x000000086a6a7220 */ /* 0x080fe20000400000 */
        /* <DEDUP_REMOVED lines=104> */
[----:B------:R-:W-:-:S02]  /*76f0*/  ISETP.LT.OR P3, PT, R29, 0x59, !P0 ;  /* 0x000000591d00780c */ /* 0x000fc40004761670 */
[----:B------:R-:W-:Y:S01]  /*7700*/  F2FP.SATFINITE.E4M3.F32.PACK_AB_MERGE_C R21, RZ, R21, RZ ;  /* 0x00000015ff15723e */ /* 0x000fe200048070ff */
[----:B------:R1:W-:Y:S01]  /*7710*/  @!P4 STG.E.U8 desc[UR18][R10.64+0x51], R25 ;  /* 0x000051190a00c986 */ /* 0x0003e2000c101112 */
[C---:B------:R-:W-:Y:S02]  /*7720*/  ISETP.LT.OR P4, PT, R29.reuse, 0x5a, !P0 ;  /* 0x0000005a1d00780c */ /* 0x040fe40004781670 */
[----:B0-----:R-:W-:Y:S01]  /*7730*/  F2FP.SATFINITE.E4M3.F32.PACK_AB_MERGE_C R7, RZ, R94, RZ ;  /* 0x0000005eff07723e */ /* 0x001fe200048070ff */
[----:B------:R-:W-:Y:S01]  /*7740*/  @!P5 STG.E.U8 desc[UR18][R12.64+0x58], R99 ;  /* 0x000058630c00d986 */ /* 0x000fe2000c101112 */
[C---:B------:R-:W-:Y:S02]  /*7750*/  ISETP.LT.OR P5, PT, R29.reuse, 0x61, !P1 ;  /* 0x000000611d00780c */ /* 0x040fe40004fa1670 */
[----:B------:R-:W-:Y:S01]  /*7760*/  F2FP.SATFINITE.E4M3.F32.PACK_AB_MERGE_C R15, RZ, R15, RZ ;  /* 0x0000000fff0f723e */ /* 0x000fe200048070ff */
[----:B------:R0:W-:Y:S01]  /*7770*/  @!P6 STG.E.U8 desc[UR18][R12.64+0x59], R7 ;  /* 0x000059070c00e986 */ /* 0x0001e2000c101112 */
[----:B------:R-:W-:-:S02]  /*7780*/  ISETP.LT.OR P6, PT, R29, 0x62, !P1 ;  /* 0x000000621d00780c */ /* 0x000fc40004fc1670 */
[----:B------:R-:W-:Y:S01]  /*7790*/  F2FP.SATFINITE.E4M3.F32.PACK_AB_MERGE_C R17, RZ, R17, RZ ;  /* 0x00000011ff11723e */ /* 0x000fe200048070ff */
[----:B------:R-:W-:Y:S01]  /*77a0*/  @!P3 STG.E.U8 desc[UR18][R10.64+0x58], R97 ;  /* 0x000058610a00b986 */ /* 0x000fe2000c101112 */
[----:B-1----:R-:W-:Y:S02]  /*77b0*/  F2FP.SATFINITE.E4M3.F32.PACK_AB_MERGE_C R25, RZ, R92, RZ ;  /* 0x0000005cff19723e */ /* 0x002fe400048070ff */
[----:B------:R-:W-:-:S03]  /*77c0*/  ISETP.LT.OR P3, PT, R29, 0x61, !P0 ;  /* 0x000000611d00780c */ /* 0x000fc60004761670 */
[----:B------:R1:W-:Y:S01]  /*77d0*/  @!P4 STG.E.U8 desc[UR18][R10.64+0x59], R25 ;  /* 0x000059190a00c986 */ /* 0x0003e2000c101112 */
[C---:B------:R-:W-:Y:S02]  /*77e0*/  ISETP.LT.OR P4, PT, R29.reuse, 0x62, !P0 ;  /* 0x000000621d00780c */ /* 0x040fe40004781670 */
[----:B0-----:R-:W-:Y:S01]  /*77f0*/  F2FP.SATFINITE.E4M3.F32.PACK_AB_MERGE_C R7, RZ, R90, RZ ;  /* 0x0000005aff07723e */ /* 0x001fe200048070ff */
[----:B------:R-:W-:Y:S01]  /*7800*/  @!P5 STG.E.U8 desc[UR18][R12.64+0x60], R93 ;  /* 0x0000605d0c00d986 */ /* 0x000fe2000c101112 */
[----:B------:R-:W-:-:S03]  /*7810*/  ISETP.LT.OR P5, PT, R29, 0x69, !P1 ;  /* 0x000000691d00780c */ /* 0x000fc60004fa1670 */
[----:B------:R0:W-:Y:S01]  /*7820*/  @!P6 STG.E.U8 desc[UR18][R12.64+0x61], R7 ;  /* 0x000061070c00e986 */ /* 0x0001e2000c101112 */
[C---:B------:R-:W-:Y:S02]  /*7830*/  ISETP.LT.OR P6, PT, R29.reuse, 0x6a, !P1 ;  /* 0x0000006a1d00780c */ /* 0x040fe40004fc1670 */
[----:B-1----:R-:W-:Y:S01]  /*7840*/  F2FP.SATFINITE.E4M3.F32.PACK_AB_MERGE_C R25, RZ, R88, RZ ;  /* 0x00000058ff19723e */ /* 0x002fe200048070ff */
[----:B------:R-:W-:Y:S01]  /*7850*/  @!P3 STG.E.U8 desc[UR18][R10.64+0x60], R95 ;  /* 0x0000605f0a00b986 */ /* 0x000fe2000c101112 */
        /* <DEDUP_REMOVED lines=11> */
[----:B------:R-:W-:Y:S01]  /*7910*/  @!P4 STG.E.U8 desc[UR18][R10.64+0x69], R25 ;  /* 0x000069190a00c986 */ /* 0x000fe2000c101112 */
[C---:B------:R-:W-:Y:S02]  /*7920*/  ISETP.LT.OR P4, PT, R29.reuse, 0x79, !P1 ;  /* 0x000000791d00780c */ /* 0x040fe40004f81670 */
[C---:B------:R-:W-:Y:S01]  /*7930*/  ISETP.LT.OR P1, PT, R29.reuse, 0x7a, !P1 ;  /* 0x0000007a1d00780c */ /* 0x040fe20004f21670 */
[----:B------:R1:W-:Y:S01]  /*7940*/  @!P5 STG.E.U8 desc[UR18][R12.64+0x70], R23 ;  /* 0x000070170c00d986 */ /* 0x0003e2000c101112 */
[C---:B------:R-:W-:Y:S02]  /*7950*/  ISETP.LT.OR P5, PT, R29.reuse, 0x72, !P0 ;  /* 0x000000721d00780c */ /* 0x040fe400047a1670 */
[----:B0-----:R-:W-:Y:S01]  /*7960*/  F2FP.SATFINITE.E4M3.F32.PACK_AB_MERGE_C R7, RZ, R18, RZ ;  /* 0x00000012ff07723e */ /* 0x001fe200048070ff */
[----:B------:R0:W-:Y:S01]  /*7970*/  @!P6 STG.E.U8 desc[UR18][R12.64+0x71], R19 ;  /* 0x000071130c00e986 */ /* 0x0001e2000c101112 */
[C---:B------:R-:W-:Y:S02]  /*7980*/  ISETP.LT.OR P6, PT, R29.reuse, 0x79, !P0 ;  /* 0x000000791d00780c */ /* 0x040fe400047c1670 */
[----:B------:R-:W-:Y:S01]  /*7990*/  ISETP.LT.OR P0, PT, R29, 0x7a, !P0 ;  /* 0x0000007a1d00780c */ /* 0x000fe20004701670 */
[----:B------:R2:W-:Y:S01]  /*79a0*/  @!P3 STG.E.U8 desc[UR18][R10.64+0x70], R21 ;  /* 0x000070150a00b986 */ /* 0x0005e2000c101112 */
[----:B-1----:R-:W-:-:S05]  /*79b0*/  F2FP.SATFINITE.E4M3.F32.PACK_AB_MERGE_C R23, RZ, R16, RZ ;  /* 0x00000010ff17723e */ /* 0x002fca00048070ff */
[----:B------:R2:W-:Y:S01]  /*79c0*/  @!P5 STG.E.U8 desc[UR18][R10.64+0x71], R7 ;  /* 0x000071070a00d986 */ /* 0x0005e2000c101112 */
[----:B0-----:R-:W-:-:S03]  /*79d0*/  F2FP.SATFINITE.E4M3.F32.PACK_AB_MERGE_C R19, RZ, R14, RZ ;  /* 0x0000000eff13723e */ /* 0x001fc600048070ff */
[----:B------:R2:W-:Y:S04]  /*79e0*/  @!P4 STG.E.U8 desc[UR18][R12.64+0x78], R15 ;  /* 0x0000780f0c00c986 */ /* 0x0005e8000c101112 */
[----:B------:R2:W-:Y:S04]  /*79f0*/  @!P1 STG.E.U8 desc[UR18][R12.64+0x79], R19 ;  /* 0x000079130c009986 */ /* 0x0005e8000c101112 */
[----:B------:R2:W-:Y:S04]  /*7a00*/  @!P6 STG.E.U8 desc[UR18][R10.64+0x78], R17 ;  /* 0x000078110a00e986 */ /* 0x0005e8000c101112 */
[----:B------:R2:W-:Y:S02]  /*7a10*/  @!P0 STG.E.U8 desc[UR18][R10.64+0x79], R23 ;  /* 0x000079170a008986 */ /* 0x0005e4000c101112 */
.L_x_168:
[----:B------:R-:W-:Y:S05]  /*7a20*/  BSYNC B0 ;  /* 0x0000000000007941 */ /* 0x000fea0003800000 */
.L_x_38:
[----:B------:R-:W-:Y:S01]  /*7a30*/  ULDC UR6, c[0x0][0xc] ;  /* 0x0000030000067ab9 */ /* 0x000fe20000000800 */
[----:B------:R-:W-:Y:S01]  /*7a40*/  ULDC UR7, c[0x0][0x10] ;  /* 0x0000040000077ab9 */ /* 0x000fe20000000800 */
[----:B0-2--5:R-:W0:Y:S01]  /*7a50*/  LDC R7, c[0x0][0x14] ;  /* 0x00000500ff077b82 */ /* 0x025e220000000800 */
[----:B------:R-:W-:Y:S01]  /*7a60*/  UIMAD.WIDE.U32 UR6, UR6, UR7, URZ ;  /* 0x00000007060672a5 */ /* 0x000fe2000f8e003f */
[----:B----4-:R-:W-:Y:S01]  /*7a70*/  PRMT R10, RZ, 0x7610, R10 ;  /* 0x00007610ff0a7816 */ /* 0x010fe2000000000a */
[----:B------:R-:W-:-:S04]  /*7a80*/  IMAD.MOV.U32 R11, RZ, RZ, -0x1 ;  /* 0xffffffffff0b7424 */ /* 0x000fc800078e00ff */
[----:B0-----:R-:W-:-:S04]  /*7a90*/  IMAD.WIDE.U32 R2, R7, UR6, R2 ;  /* 0x0000000607027c25 */ /* 0x001fc8000f8e0002 */
[----:B------:R-:W-:Y:S01]  /*7aa0*/  IMAD R7, R7, UR7, RZ ;  /* 0x0000000707077c24 */ /* 0x000fe2000f8e02ff */
[----:B------:R-:W-:Y:S02]  /*7ab0*/  ULDC.64 UR6, c[0x0][0x650] ;  /* 0x0001940000067ab9 */ /* 0x000fe40000000a00 */
[----:B------:R-:W-:Y:S01]  /*7ac0*/  ISETP.GE.U32.AND P0, PT, R2, UR6, PT ;  /* 0x0000000602007c0c */ /* 0x000fe2000bf06070 */
[----:B------:R-:W-:Y:S02]  /*7ad0*/  IMAD.IADD R3, R3, 0x1, R7 ;  /* 0x0000000103037824 */ /* 0x000fe400078e0207 */
[----:B------:R-:W-:-:S03]  /*7ae0*/  IMAD.MOV.U32 R7, RZ, RZ, -0x1 ;  /* 0xffffffffff077424 */ /* 0x000fc600078e00ff */
[----:B------:R-:W-:-:S13]  /*7af0*/  ISETP.GE.U32.AND.EX P0, PT, R3, UR7, PT, P0 ;  /* 0x0000000703007c0c */ /* 0x000fda000bf06100 */
[----:B------:R-:W-:Y:S05]  /*7b00*/  @P0 BRA `(.L_x_169) ;  /* 0x0000000400600947 */ /* 0x000fea0003800000 */
[----:B------:R-:W0:Y:S01]  /*7b10*/  S2R R22, SR_CTAID.X ;  /* 0x0000000000167919 */ /* 0x000e220000002500 */
[----:B------:R-:W2:Y:S01]  /*7b20*/  LDC.64 R16, c[0x0][0x628] ;  /* 0x00018a00ff107b82 */ /* 0x000ea20000000a00 */
[----:B------:R-:W-:Y:S01]  /*7b30*/  ULDC UR6, c[0x0][0x150] ;  /* 0x0000540000067ab9 */ /* 0x000fe20000000800 */
[----:B------:R-:W-:Y:S01]  /*7b40*/  IMAD.MOV.U32 R14, RZ, RZ, R2 ;  /* 0x000000ffff0e7224 */ /* 0x000fe200078e0002 */
[----:B------:R-:W4:Y:S01]  /*7b50*/  S2R R24, SR_CTAID.Y ;  /* 0x0000000000187919 */ /* 0x000f220000002600 */
[----:B------:R-:W-:-:S04]  /*7b60*/  IMAD.MOV.U32 R15, RZ, RZ, R3 ;  /* 0x000000ffff0f7224 */ /* 0x000fc800078e0003 */
[----:B------:R-:W1:Y:S08]  /*7b70*/  LDC R25, c[0x0][0x144] ;  /* 0x00005100ff197b82 */ /* 0x000e700000000800 */
[----:B------:R-:W1:Y:S08]  /*7b80*/  LDC R18, c[0x0][0x630] ;  /* 0x00018c00ff127b82 */ /* 0x000e700000000800 */
[----:B------:R-:W1:Y:S01]  /*7b90*/  LDC.64 R20, c[0x0][0x620] ;  /* 0x00018800ff147b82 */ /* 0x000e620000000a00 */
[----:B--2---:R-:W-:-:S04]  /*7ba0*/  ISETP.NE.U32.AND P0, PT, R16, RZ, PT ;  /* 0x000000ff1000720c */ /* 0x004fc80003f05070 */
[----:B------:R-:W-:Y:S02]  /*7bb0*/  ISETP.NE.AND.EX P0, PT, R17, RZ, PT, P0 ;  /* 0x000000ff1100720c */ /* 0x000fe40003f05300 */
[----:B0-----:R-:W-:-:S05]  /*7bc0*/  I2FP.F32.U32 R7, R22 ;  /* 0x0000001600077245 */ /* 0x001fca0000201000 */
[----:B------:R-:W-:-:S04]  /*7bd0*/  FMUL R7, R7, UR6 ;  /* 0x0000000607077c20 */ /* 0x000fc80008400000 */
[----:B------:R0:W2:Y:S02]  /*7be0*/  F2I.U32.TRUNC.NTZ R23, R7 ;  /* 0x0000000700177305 */ /* 0x0000a4000020f000 */
[----:B----4-:R-:W-:Y:S05]  /*7bf0*/  @!P0 BRA `(.L_x_170) ;  /* 0x0000000000288947 */ /* 0x010fea0003800000 */
[----:B0-----:R-:W0:Y:S02]  /*7c00*/  LDC R7, c[0x0][0x634] ;  /* 0x00018d00ff077b82 */ /* 0x001e240000000800 */
        /* <DEDUP_REMOVED lines=9> */
.L_x_170:
[-CC-:B-1----:R-:W-:Y:S01]  /*7ca0*/  SHF.R.U64 R19, R14, R18.reuse, R15.reuse ;  /* 0x000000120e137219 */ /* 0x182fe2000000120f */
[----:B------:R-:W1:Y:S01]  /*7cb0*/  LDC.64 R30, c[0x0][0x640] ;  /* 0x00019000ff1e7b82 */ /* 0x000e620000000a00 */
[----:B0-----:R-:W-:Y:S01]  /*7cc0*/  SHF.R.U32.HI R7, RZ, R18, R15 ;  /* 0x00000012ff077219 */ /* 0x001fe2000001160f */
[----:B--2---:R-:W-:Y:S01]  /*7cd0*/  IMAD.MOV R23, RZ, RZ, -R23 ;  /* 0x000000ffff177224 */ /* 0x004fe200078e0a17 */
[----:B------:R-:W-:Y:S01]  /*7ce0*/  IADD3 R13, P0, RZ, -R19, RZ ;  /* 0x80000013ff0d7210 */ /* 0x000fe20007f1e0ff */
[----:B------:R-:W-:Y:S02]  /*7cf0*/  ULDC UR6, c[0x0][0x154] ;  /* 0x0000550000067ab9 */ /* 0x000fe40000000800 */
[----:B------:R-:W-:Y:S02]  /*7d00*/  IMAD R25, R25, R23, R22 ;  /* 0x0000001719197224 */ /* 0x000fe400078e0216 */
[----:B------:R-:W0:Y:S01]  /*7d10*/  LDC R14, c[0x0][0x618] ;  /* 0x00018600ff0e7b82 */ /* 0x000e220000000800 */
[----:B------:R-:W-:-:S02]  /*7d20*/  IMAD.X R7, RZ, RZ, ~R7, P0 ;  /* 0x000000ffff077224 */ /* 0x000fc400000e0e07 */
[----:B------:R-:W-:-:S04]  /*7d30*/  IMAD.WIDE.U32 R10, R13, R20, R2 ;  /* 0x000000140d0a7225 */ /* 0x000fc800078e0002 */
[----:B------:R-:W-:Y:S01]  /*7d40*/  IMAD R12, R7, R20, RZ ;  /* 0x00000014070c7224 */ /* 0x000fe200078e02ff */
[----:B---3--:R-:W2:Y:S03]  /*7d50*/  LDC R26, c[0x0][0x608] ;  /* 0x00018200ff1a7b82 */ /* 0x008ea60000000800 */
[----:B------:R-:W-:Y:S02]  /*7d60*/  IMAD R7, R13, R21, R12 ;  /* 0x000000150d077224 */ /* 0x000fe400078e020c */
[----:B------:R-:W-:Y:S02]  /*7d70*/  IMAD.MOV.U32 R13, RZ, RZ, 0x1 ;  /* 0x00000001ff0d7424 */ /* 0x000fe400078e00ff */
[----:B------:R-:W-:Y:S01]  /*7d80*/  IMAD.IADD R7, R11, 0x1, R7 ;  /* 0x000000010b077824 */ /* 0x000fe200078e0207 */
[----:B------:R-:W3:Y:S01]  /*7d90*/  LDC R28, c[0x0][0x658] ;  /* 0x00019600ff1c7b82 */ /* 0x000ee20000000800 */
[----:B------:R-:W-:-:S02]  /*7da0*/  I2FP.F32.U32 R11, R24 ;  /* 0x00000018000b7245 */ /* 0x000fc40000201000 */
[----:B-1----:R-:W-:-:S03]  /*7db0*/  ISETP.NE.U32.AND P0, PT, R30, RZ, PT ;  /* 0x000000ff1e00720c */ /* 0x002fc60003f05070 */
[----:B------:R-:W-:Y:S01]  /*7dc0*/  FMUL R12, R11, UR6 ;  /* 0x000000060b0c7c20 */ /* 0x000fe20008400000 */
[----:B------:R-:W-:Y:S01]  /*7dd0*/  ISETP.NE.AND.EX P0, PT, R31, RZ, PT, P0 ;  /* 0x000000ff1f00720c */ /* 0x000fe20003f05300 */
[----:B------:R-:W1:Y:S01]  /*7de0*/  LDC R23, c[0x0][0x148] ;  /* 0x00005200ff177b82 */ /* 0x000e620000000800 */
[-CC-:B0-----:R-:W-:Y:S01]  /*7df0*/  SHF.R.U64 R18, R10, R14.reuse, R7.reuse ;  /* 0x0000000e0a127219 */ /* 0x181fe20000001207 */
[----:B------:R0:W4:Y:S01]  /*7e00*/  F2I.U32.TRUNC.NTZ R20, R12 ;  /* 0x0000000c00147305 */ /* 0x000122000020f000 */
[----:B------:R-:W-:Y:S01]  /*7e10*/  SHF.R.U32.HI R7, RZ, R14, R7 ;  /* 0x0000000eff077219 */ /* 0x000fe20000011607 */
[----:B------:R-:W-:-:S04]  /*7e20*/  IMAD.MOV.U32 R11, RZ, RZ, -0x1 ;  /* 0xffffffffff0b7424 */ /* 0x000fc800078e00ff */
[----:B------:R-:W0:Y:S01]  /*7e30*/  LDC R22, c[0x0][0x600] ;  /* 0x00018000ff167b82 */ /* 0x000e220000000800 */
[-CC-:B--2---:R-:W-:Y:S02]  /*7e40*/  SHF.R.U64 R16, R18, R26.reuse, R7.reuse ;  /* 0x0000001a12107219 */ /* 0x184fe40000001207 */
[----:B------:R-:W-:-:S05]  /*7e50*/  SHF.R.U32.HI R7, RZ, R26, R7 ;  /* 0x0000001aff077219 */ /* 0x000fca0000011607 */
[----:B------:R-:W2:Y:S01]  /*7e60*/  LDC R29, c[0x0][0x648] ;  /* 0x00019200ff1d7b82 */ /* 0x000ea20000000800 */
[-C--:B---3--:R-:W-:Y:S02]  /*7e70*/  SHF.L.U32 R10, R11, R28.reuse, RZ ;  /* 0x0000001c0b0a7219 */ /* 0x088fe400000006ff */
[--C-:B------:R-:W-:Y:S02]  /*7e80*/  SHF.R.U64 R21, R16, R28, R7.reuse ;  /* 0x0000001c10157219 */ /* 0x100fe40000001207 */
[----:B------:R-:W-:Y:S02]  /*7e90*/  LOP3.LUT R27, RZ, R10, RZ, 0x33, !PT ;  /* 0x0000000aff1b7212 */ /* 0x000fe400078e33ff */
[-C--:B------:R-:W-:Y:S01]  /*7ea0*/  SHF.R.U32.HI R11, RZ, R28.reuse, R7 ;  /* 0x0000001cff0b7219 */ /* 0x080fe20000011607 */
[----:B------:R-:W3:Y:S01]  /*7eb0*/  LDC R32, c[0x0][0x638] ;  /* 0x00018e00ff207b82 */ /* 0x000ee20000000800 */
[----:B------:R-:W-:Y:S01]  /*7ec0*/  SHF.L.U32 R26, R13, R28, RZ ;  /* 0x0000001c0d1a7219 */ /* 0x000fe200000006ff */
[----:B------:R-:W-:-:S06]  /*7ed0*/  IMAD.MOV.U32 R10, RZ, RZ, R21 ;  /* 0x000000ffff0a7224 */ /* 0x000fcc00078e0015 */
[----:B------:R-:W0:Y:S01]  /*7ee0*/  LDC R33, c[0x0][0x610] ;  /* 0x00018400ff217b82 */ /* 0x000e220000000800 */
[----:B----4-:R-:W-:Y:S05]  /*7ef0*/  @!P0 BRA `(.L_x_171) ;  /* 0x0000000000288947 */ /* 0x010fea0003800000 */
[----:B------:R-:W4:Y:S02]  /*7f00*/  LDC R10, c[0x0][0x64c] ;  /* 0x00019300ff0a7b82 */ /* 0x000f240000000800 */
[----:B----4-:R-:W-:-:S05]  /*7f10*/  IADD3 R7, P0, R21, R10, RZ ;  /* 0x0000000a15077210 */ /* 0x010fca0007f1e0ff */
[----:B------:R-:W-:-:S04]  /*7f20*/  IMAD.X R17, RZ, RZ, R11, P0 ;  /* 0x000000ffff117224 */ /* 0x000fc800000e060b */
[----:B------:R-:W-:-:S04]  /*7f30*/  IMAD.WIDE.U32 R10, R17, R30, RZ ;  /* 0x0000001e110a7225 */ /* 0x000fc800078e00ff */
[----:B0-----:R-:W-:-:S04]  /*7f40*/  IMAD.WIDE.U32 R12, P0, R7, R31, R10 ;  /* 0x0000001f070c7225 */ /* 0x001fc8000780000a */
[----:B------:R-:W-:-:S04]  /*7f50*/  IMAD.WIDE.U32 R10, R7, R30, RZ ;  /* 0x0000001e070a7225 */ /* 0x000fc800078e00ff */
[----:B------:R-:W-:Y:S01]  /*7f60*/  IMAD.X R15, RZ, RZ, RZ, P0 ;  /* 0x000000ffff0f7224 */ /* 0x000fe200000e06ff */
[----:B------:R-:W-:Y:S01]  /*7f70*/  IADD3 RZ, P0, R11, R12, RZ ;  /* 0x0000000c0bff7210 */ /* 0x000fe20007f1e0ff */
[----:B------:R-:W-:-:S04]  /*7f80*/  IMAD.MOV.U32 R14, RZ, RZ, R13 ;  /* 0x000000ffff0e7224 */ /* 0x000fc800078e000d */
[----:B------:R-:W-:-:S08]  /*7f90*/  IMAD.WIDE.U32.X R10, R17, R31, R14, P0 ;  /* 0x0000001f110a7225 */ /* 0x000fd000000e040e */
.L_x_171:
[----:B--2---:R-:W-:Y:S01]  /*7fa0*/  SHF.R.U64 R7, R10, R29, R11 ;  /* 0x0000001d0a077219 */ /* 0x004fe2000000120b */
[----:B0-----:R-:W-:Y:S01]  /*7fb0*/  VIADD R11, R22, 0xffffffff ;  /* 0xffffffff160b7836 */ /* 0x001fe20000000000 */
[----:B------:R-:W-:Y:S01]  /*7fc0*/  LOP3.LUT R28, R16, R27, RZ, 0xc0, !PT ;  /* 0x0000001b101c7212 */ /* 0x000fe200078ec0ff */
[----:B------:R-:W-:Y:S02]  /*7fd0*/  IMAD.MOV R20, RZ, RZ, -R20 ;  /* 0x000000ffff147224 */ /* 0x000fe400078e0a14 */
[----:B------:R-:W-:Y:S01]  /*7fe0*/  IMAD.MOV R10, RZ, RZ, -R7 ;  /* 0x000000ffff0a7224 */ /* 0x000fe200078e0a07 */
[----:B------:R-:W-:Y:S01]  /*7ff0*/  LOP3.LUT R18, R18, R11, RZ, 0xc0, !PT ;  /* 0x0000000b12127212 */ /* 0x000fe200078ec0ff */
[----:B------:R-:W-:Y:S02]  /*8000*/  IMAD R28, R26, R7, R28 ;  /* 0x000000071a1c7224 */ /* 0x000fe400078e021c */
[----:B-1----:R-:W-:Y:S02]  /*8010*/  @P2 IMAD R25, R23, R20, R24 ;  /* 0x0000001417192224 */ /* 0x002fe400078e0218 */
[----:B---3--:R-:W-:-:S02]  /*8020*/  IMAD R7, R10, R32, R21 ;  /* 0x000000200a077224 */ /* 0x008fc400078e0215 */
[----:B------:R-:W-:Y:S02]  /*8030*/  IMAD R28, R28, R33, R25 ;  /* 0x000000211c1c7224 */ /* 0x000fe400078e0219 */
[----:B------:R-:W-:Y:S02]  /*8040*/  IMAD R7, R7, R22, R18 ;  /* 0x0000001607077224 */ /* 0x000fe400078e0212 */
[----:B------:R-:W-:-:S03]  /*8050*/  IMAD.MOV.U32 R10, RZ, RZ, 0x1 ;  /* 0x00000001ff0a7424 */ /* 0x000fc600078e00ff */
[----:B------:R-:W-:Y:S02]  /*8060*/  SEL R11, R7, R28, !P2 ;  /* 0x0000001c070b7207 */ /* 0x000fe40005000000 */
[----:B------:R-:W-:Y:S01]  /*8070*/  SEL R28, R28, R7, !P2 ;  /* 0x000000071c1c7207 */ /* 0x000fe20005000000 */
[----:B------:R-:W-:-:S07]  /*8080*/  IMAD.MOV.U32 R7, RZ, RZ, R19 ;  /* 0x000000ffff077224 */ /* 0x000fce00078e0013 */
.L_x_169:
[----:B------:R-:W-:Y:S01]  /*8090*/  LOP3.LUT P0, RZ, R10, 0xff, RZ, 0xc0, !PT ;  /* 0x000000ff0aff7812 */ /* 0x000fe2000780c0ff */
[----:B------:R-:W-:-:S12]  /*80a0*/  IMAD.MOV.U32 R10, RZ, RZ, R28 ;  /* 0x000000ffff0a7224 */ /* 0x000fd800078e001c */
[----:B------:R-:W-:Y:S05]  /*80b0*/  @P0 BRA `(.L_x_172) ;  /* 0xffffff9400100947 */ /* 0x000fea000383ffff */
[----:B------:R-:W-:Y:S05]  /*80c0*/  EXIT ;  /* 0x000000000000794d */ /* 0x000fea0003800000 */
.L_x_8:
[----:B-1----:R-:W-:Y:S01]  /*80d0*/  ULDC.64 UR4, c[0x0][0x650] ;  /* 0x0001940000047ab9 */ /* 0x002fe20000000a00 */
        /* <DEDUP_REMOVED lines=25> */
.L_x_174:
[----:B------:R-:W0:Y:S01]  /*8270*/  LDC.64 R28, c[0x0][0x640] ;  /* 0x00019000ff1c7b82 */ /* 0x000e220000000a00 */
[-CC-:B------:R-:W-:Y:S01]  /*8280*/  SHF.R.U64 R21, R16, R6.reuse, R17.reuse ;  /* 0x0000000610157219 */ /* 0x180fe20000001211 */
[----:B------:R-:W-:Y:S01]  /*8290*/  IMAD.MOV.U32 R31, RZ, RZ, 0x1 ;  /* 0x00000001ff1f7424 */ /* 0x000fe200078e00ff */
[----:B------:R-:W-:Y:S02]  /*82a0*/  SHF.R.U32.HI R5, RZ, R6, R17 ;  /* 0x00000006ff057219 */ /* 0x000fe40000011611 */
        /* <DEDUP_REMOVED lines=9> */
[----:B0-----:R-:W-:Y:S01]  /*8340*/  ISETP.NE.U32.AND P0, PT, R28, RZ, PT ;  /* 0x000000ff1c00720c */ /* 0x001fe20003f05070 */
[----:B------:R-:W-:-:S03]  /*8350*/  IMAD.MOV.U32 R11, RZ, RZ, -0x1 ;  /* 0xffffffffff0b7424 */ /* 0x000fc600078e00ff */
[----:B------:R-:W-:Y:S02]  /*8360*/  ISETP.NE.AND.EX P0, PT, R29, RZ, PT, P0 ;  /* 0x000000ff1d00720c */ /* 0x000fe40003f05300 */
[----:B------:R-:W0:Y:S01]  /*8370*/  LDC R24, c[0x0][0x600] ;  /* 0x00018000ff187b82 */ /* 0x000e220000000800 */
[-CC-:B-1----:R-:W-:Y:S02]  /*8380*/  SHF.R.U64 R18, R10, R14.reuse, R5.reuse ;  /* 0x0000000e0a127219 */ /* 0x182fe40000001205 */
[----:B------:R-:W-:-:S05]  /*8390*/  SHF.R.U32.HI R5, RZ, R14, R5 ;  /* 0x0000000eff057219 */ /* 0x000fca0000011605 */
        /* <DEDUP_REMOVED lines=21> */
.L_x_175:
[----:B-1----:R-:W-:Y:S01]  /*84f0*/  SHF.R.U64 R6, R10, R25, R11 ;  /* 0x000000190a067219 */ /* 0x002fe2000000120b */
[----:B0-----:R-:W-:Y:S01]  /*8500*/  VIADD R11, R24, 0xffffffff ;  /* 0xffffffff180b7836 */ /* 0x001fe20000000000 */
[----:B------:R-:W-:Y:S01]  /*8510*/  SHF.L.U32 R9, R31, R26, RZ ;  /* 0x0000001a1f097219 */ /* 0x000fe200000006ff */
[----:B------:R-:W-:Y:S01]  /*8520*/  @P2 IMAD R12, R13, R20, R8 ;  /* 0x000000140d0c2224 */ /* 0x000fe200078e0208 */
[----:B------:R-:W-:Y:S01]  /*8530*/  LOP3.LUT R5, R22, R33, RZ, 0xc0, !PT ;  /* 0x0000002116057212 */ /* 0x000fe200078ec0ff */
[----:B------:R-:W-:Y:S01]  /*8540*/  IMAD.MOV R10, RZ, RZ, -R6 ;  /* 0x000000ffff0a7224 */ /* 0x000fe200078e0a06 */
[----:B------:R-:W-:Y:S01]  /*8550*/  LOP3.LUT R18, R18, R11, RZ, 0xc0, !PT ;  /* 0x0000000b12127212 */ /* 0x000fe200078ec0ff */
[----:B------:R-:W-:Y:S02]  /*8560*/  IMAD.MOV.U32 R8, RZ, RZ, 0x1 ;  /* 0x00000001ff087424 */ /* 0x000fe400078e00ff */
[----:B------:R-:W-:Y:S02]  /*8570*/  IMAD R9, R9, R6, R5 ;  /* 0x0000000609097224 */ /* 0x000fe400078e0205 */
[----:B--2---:R-:W-:-:S02]  /*8580*/  IMAD R5, R10, R27, R23 ;  /* 0x0000001b0a057224 */ /* 0x004fc400078e0217 */
[----:B---3--:R-:W-:Y:S02]  /*8590*/  IMAD R6, R9, R30, R12 ;  /* 0x0000001e09067224 */ /* 0x008fe400078e020c */
[----:B------:R-:W-:Y:S01]  /*85a0*/  IMAD R9, R5, R24, R18 ;  /* 0x0000001805097224 */ /* 0x000fe200078e0212 */
[----:B------:R-:W-:Y:S01]  /*85b0*/  PRMT R5, R8, 0x7610, R5 ;  /* 0x0000761008057816 */ /* 0x000fe20000000005 */
[----:B------:R-:W-:-:S03]  /*85c0*/  IMAD.MOV.U32 R16, RZ, RZ, R21 ;  /* 0x000000ffff107224 */ /* 0x000fc600078e0015 */
[----:B------:R-:W-:Y:S02]  /*85d0*/  SEL R17, R9, R6, !P2 ;  /* 0x0000000609117207 */ /* 0x000fe40005000000 */
[----:B------:R-:W-:-:S07]  /*85e0*/  SEL R6, R6, R9, !P2 ;  /* 0x0000000906067207 */ /* 0x000fce0005000000 */
.L_x_173:
[----:B------:R-:W-:-:S08]  /*85f0*/  NOP ;  /* 0x0000000000007918 */ /* 0x000fd00000000000 */
[----:B------:R-:W0:-:S00]  /*8600*/  USETMAXREG.DEALLOC.CTAPOOL 0x28 ;  /* 0x00000028000079c8 */ /* 0x000e0000080e0500 */
[----:B0-----:R-:W-:-:S13]  /*8610*/  ISETP.NE.AND P0, PT, R7, RZ, PT ;  /* 0x000000ff0700720c */ /* 0x001fda0003f05270 */
[----:B------:R-:W-:Y:S05]  /*8620*/  @P0 EXIT ;  /* 0x000000000000094d */ /* 0x000fea0003800000 */
[----:B------:R-:W-:Y:S01]  /*8630*/  LOP3.LUT P0, RZ, R5, 0xff, RZ, 0xc0, !PT ;  /* 0x000000ff05ff7812 */ /* 0x000fe2000780c0ff */
[----:B------:R-:W-:Y:S02]  /*8640*/  IMAD.MOV.U32 R11, RZ, RZ, 0x1 ;  /* 0x00000001ff0b7424 */ /* 0x000fe400078e00ff */
[----:B------:R-:W-:-:S10]  /*8650*/  IMAD.MOV.U32 R5, RZ, RZ, RZ ;  /* 0x000000ffff057224 */ /* 0x000fd400078e00ff */
[----:B------:R-:W-:Y:S05]  /*8660*/  @!P0 BRA `(.L_x_176) ;  /* 0x0000000c00308947 */ /* 0x000fea0003800000 */
[----:B------:R-:W0:Y:S01]  /*8670*/  LDC R5, c[0x0][0x28c] ;  /* 0x0000a300ff057b82 */ /* 0x000e220000000800 */
[----:B------:R-:W-:Y:S01]  /*8680*/  ULDC UR6, c[0x0][0x658] ;  /* 0x0001960000067ab9 */ /* 0x000fe20000000800 */
[----:B------:R-:W-:Y:S01]  /*8690*/  UMOV UR9, 0xffffffff ;  /* 0xffffffff00097882 */ /* 0x000fe20000000000 */
[----:B------:R-:W-:Y:S01]  /*86a0*/  ULDC UR8, c[0x0][0xc] ;  /* 0x0000030000087ab9 */ /* 0x000fe20000000800 */
[----:B------:R-:W-:Y:S01]  /*86b0*/  USHF.L.U32 UR11, UR9, UR6, URZ ;  /* 0x00000006090b7299 */ /* 0x000fe2000800063f */
[----:B------:R-:W-:Y:S01]  /*86c0*/  BSSY B0, `(.L_x_176) ;  /* 0x00000c6000007945 */ /* 0x000fe20003800000 */
[----:B------:R-:W-:Y:S01]  /*86d0*/  UMOV UR10, 0x1 ;  /* 0x00000001000a7882 */ /* 0x000fe20000000000 */
[----:B------:R-:W-:Y:S01]  /*86e0*/  ULDC UR9, c[0x0][0x10] ;  /* 0x0000040000097ab9 */ /* 0x000fe20000000800 */
[----:B------:R-:W1:Y:S01]  /*86f0*/  S2UR UR4, SR_CgaCtaId ;  /* 0x00000000000479c3 */ /* 0x000e620000008800 */
[----:B------:R-:W-:Y:S01]  /*8700*/  UIMAD.WIDE.U32 UR8, UR8, UR9, URZ ;  /* 0x00000009080872a5 */ /* 0x000fe2000f8e003f */
[----:B------:R-:W-:Y:S01]  /*8710*/  IMAD.MOV.U32 R14, RZ, RZ, 0x1 ;  /* 0x00000001ff0e7424 */ /* 0x000fe200078e00ff */
[----:B------:R-:W-:Y:S01]  /*8720*/  USHF.L.U32 UR6, UR10, UR6, URZ ;  /* 0x000000060a067299 */ /* 0x000fe2000800063f */
[----:B------:R-:W-:Y:S01]  /*8730*/  LOP3.LUT R15, R4, 0x2, RZ, 0xfc, !PT ;  /* 0x00000002040f7812 */ /* 0x000fe200078efcff */
[----:B------:R-:W-:Y:S01]  /*8740*/  IMAD.MOV.U32 R11, RZ, RZ, 0x1 ;  /* 0x00000001ff0b7424 */ /* 0x000fe200078e00ff */
[----:B------:R-:W-:Y:S01]  /*8750*/  ULDC UR10, c[0x0][0x14] ;  /* 0x00000500000a7ab9 */ /* 0x000fe20000000800 */
[----:B------:R-:W-:Y:S01]  /*8760*/  ULDC UR5, c[0x0][0x600] ;  /* 0x0001800000057ab9 */ /* 0x000fe20000000800 */
[----:B------:R-:W-:-:S02]  /*8770*/  UIMAD.WIDE.U32 UR22, UR8, UR10, URZ ;  /* 0x0000000a081672a5 */ /* 0x000fc4000f8e003f */
[----:B------:R-:W-:Y:S02]  /*8780*/  UIMAD UR13, UR9, UR10, URZ ;  /* 0x0000000a090d72a4 */ /* 0x000fe4000f8e023f */
[----:B------:R-:W-:Y:S02]  /*8790*/  UIADD3 UR5, UR5, -0x1, URZ ;  /* 0xffffffff05057890 */ /* 0x000fe4000fffe03f */
[----:B------:R-:W-:Y:S01]  /*87a0*/  ULOP3.LUT UR19, URZ, UR11, URZ, 0x33, !UPT ;  /* 0x0000000b3f137292 */ /* 0x000fe2000f8e333f */
[----:B0-----:R-:W-:Y:S01]  /*87b0*/  VIADD R5, R5, 0x1f ;  /* 0x0000001f05057836 */ /* 0x001fe20000000000 */
[----:B------:R-:W-:Y:S01]  /*87c0*/  UIADD3 UR13, UR23, UR13, URZ ;  /* 0x0000000d170d7290 */ /* 0x000fe2000fffe03f */
[----:B------:R-:W-:-:S03]  /*87d0*/  ULDC.64 UR24, c[0x0][0x198] ;  /* 0x0000660000187ab9 */ /* 0x000fc60000000a00 */
[----:B------:R-:W-:Y:S01]  /*87e0*/  SHF.R.S32.HI R8, RZ, 0x1f, R5 ;  /* 0x0000001fff087819 */ /* 0x000fe20000011405 */
[----:B-1----:R-:W-:-:S03]  /*87f0*/  USHF.L.U32 UR7, UR4, 0x6, URZ ;  /* 0x0000000604077899 */ /* 0x002fc6000800063f */
[----:B------:R-:W-:Y:S01]  /*8800*/  LEA.HI R8, R8, R5, RZ, 0x5 ;  /* 0x0000000508087211 */ /* 0x000fe200078f28ff */
[----:B------:R-:W-:Y:S01]  /*8810*/  IMAD.MOV.U32 R5, RZ, RZ, RZ ;  /* 0x000000ffff057224 */ /* 0x000fe200078e00ff */
[----:B------:R-:W-:Y:S02]  /*8820*/  USHF.L.U32 UR4, UR4, 0xb, URZ ;  /* 0x0000000b04047899 */ /* 0x000fe4000800063f */
[----:B------:R-:W-:Y:S01]  /*8830*/  SHF.R.S32.HI R12, RZ, 0x5, R8 ;  /* 0x00000005ff0c7819 */ /* 0x000fe20000011408 */
[----:B------:R-:W-:-:S04]  /*8840*/  ULOP3.LUT UR7, UR7, 0x40, URZ, 0xc0, !UPT ;  /* 0x0000004007077892 */ /* 0x000fc8000f8ec03f */
[----:B------:R-:W-:-:S08]  /*8850*/  VIADD R10, R12, 0x1 ;  /* 0x000000010c0a7836 */ /* 0x000fd00000000000 */
.L_x_187:
[----:B------:R-:W-:-:S03]  /*8860*/  UMOV UR8, 0xffffffff ;  /* 0xffffffff00087882 */ /* 0x000fc60000000000 */
[----:B------:R-:W-:Y:S05]  /*8870*/  BRA.DIV UR8, `(.L_x_177) ;  /* 0x0000001a08fc7947 */ /* 0x000fea000b800000 */
[----:B------:R-:W-:-:S13]  /*8880*/  ELECT P0, URZ, PT ;  /* 0x00000000003f782f */ /* 0x000fda0003800000 */
.L_x_222:
[----:B------:R-:W0:Y:S01]  /*8890*/  LDC R7, c[0x0][0x28c] ;  /* 0x0000a300ff077b82 */ /* 0x000e220000000800 */
[----:B------:R-:W-:Y:S01]  /*88a0*/  BSSY B1, `(.L_x_178) ;  /* 0x0000037000017945 */ /* 0x000fe20003800000 */
[----:B0-----:R-:W-:-:S13]  /*88b0*/  ISETP.LT.OR P0, PT, R7, 0x1, !P0 ;  /* 0x000000010700780c */ /* 0x001fda0004701670 */
[----:B------:R-:W-:Y:S05]  /*88c0*/  @P0 BRA `(.L_x_179) ;  /* 0x0000000000d00947 */ /* 0x000fea0003800000 */
[----:B------:R-:W-:Y:S01]  /*88d0*/  IMAD.SHL.U32 R19, R6, 0x80, RZ ;  /* 0x0000008006137824 */ /* 0x000fe200078e00ff */
[----:B------:R-:W-:Y:S01]  /*88e0*/  LEA R17, R17, UR7, 0x7 ;  /* 0x0000000711117c11 */ /* 0x000fe2000f8e38ff */
[----:B------:R-:W-:Y:S02]  /*88f0*/  IMAD.MOV.U32 R20, RZ, RZ, RZ ;  /* 0x000000ffff147224 */ /* 0x000fe400078e00ff */
[----:B------:R-:W-:Y:S02]  /*8900*/  IMAD.MOV.U32 R6, RZ, RZ, R10 ;  /* 0x000000ffff067224 */ /* 0x000fe400078e000a */
[----:B------:R-:W-:Y:S02]  /*8910*/  IMAD.MOV.U32 R7, RZ, RZ, R11 ;  /* 0x000000ffff077224 */ /* 0x000fe400078e000b */
[----:B------:R-:W-:-:S07]  /*8920*/  IMAD.MOV.U32 R8, RZ, RZ, R5 ;  /* 0x000000ffff087224 */ /* 0x000fce00078e0005 */
.L_x_182:
[----:B------:R-:W0:Y:S01]  /*8930*/  S2R R18, SR_CgaCtaId ;  /* 0x0000000000127919 */ /* 0x000e220000008800 */
[----:B------:R-:W-:Y:S02]  /*8940*/  MOV R9, 0x400 ;  /* 0x0000040000097802 */ /* 0x000fe40000000f00 */
[----:B------:R-:W-:-:S13]  /*8950*/  LOP3.LUT P1, RZ, R0, 0x7f, RZ, 0xc0, !PT ;  /* 0x0000007f00ff7812 */ /* 0x000fda000782c0ff */
[----:B------:R-:W1:Y:S01]  /*8960*/  @!P1 LDC R13, c[0x0][0x500] ;  /* 0x00014000ff0d9b82 */ /* 0x000e620000000800 */
[----:B0-----:R-:W-:Y:S02]  /*8970*/  LEA R21, R18, R9, 0x18 ;  /* 0x0000000912157211 */ /* 0x001fe400078ec0ff */
[----:B------:R-:W-:-:S03]  /*8980*/  SHF.L.U32 R9, R7, 0x1f, RZ ;  /* 0x0000001f07097819 */ /* 0x000fc600000006ff */
[----:B------:R-:W-:-:S04]  /*8990*/  IMAD R18, R8, 0x8, R21 ;  /* 0x0000000808127824 */ /* 0x000fc800078e0215 */
[----:B------:R-:W0:Y:S02]  /*89a0*/  SYNCS.PHASECHK.TRANS64.TRYWAIT P0, [R18+URZ+0xe0], R9 ;  /* 0x0000e009120075a7 */ /* 0x000e24000800017f */
[----:B01----:R-:W-:Y:S05]  /*89b0*/  @!P0 BRA `(.L_x_180) ;  /* 0x0000001800cc8947 */ /* 0x003fea0003800000 */
.L_x_223:
[----:B0-----:R-:W-:Y:S01]  /*89c0*/  PRMT R9, R15, 0x9910, RZ ;  /* 0x000099100f097816 */ /* 0x001fe200000000ff */
[----:B------:R0:W-:Y:S03]  /*89d0*/  @!P1 SYNCS.ARRIVE.TRANS64 RZ, [R18+URZ], R13 ;  /* 0x0000000d12ff99a7 */ /* 0x0001e6000800003f */
[----:B------:R-:W-:-:S13]  /*89e0*/  ISETP.NE.AND P0, PT, R9, 0x2, PT ;  /* 0x000000020900780c */ /* 0x000fda0003f05270 */
[----:B0-----:R-:W-:Y:S05]  /*89f0*/  @P0 BRA `(.L_x_181) ;  /* 0x0000000000040947 */ /* 0x001fea0003800000 */
[----:B------:R-:W-:Y:S01]  /*8a00*/  BPT.TRAP 0x1 ;  /* 0x000000040000795c */ /* 0x000fe20000300000 */
.L_x_181:
[----:B------:R-:W-:Y:S01]  /*8a10*/  R2UR UR8, R8 ;  /* 0x00000000080872ca */ /* 0x000fe200000e0000 */
[----:B------:R-:W-:Y:S01]  /*8a20*/  VIADD R6, R6, 0xffffffff ;  /* 0xffffffff06067836 */ /* 0x000fe20000000000 */
[----:B------:R-:W-:Y:S01]  /*8a30*/  R2UR UR18, R21 ;  /* 0x00000000151272ca */ /* 0x000fe200000e0000 */
[----:B------:R-:W-:Y:S01]  /*8a40*/  UIADD3 UR14, UP0, UR24, 0xf0, URZ ;  /* 0x000000f0180e7890 */ /* 0x000fe2000ff1e03f */
[----:B------:R-:W-:Y:S01]  /*8a50*/  R2UR UR20, R19 ;  /* 0x00000000131472ca */ /* 0x000fe200000e0000 */
[----:B------:R-:W-:Y:S01]  /*8a60*/  UIADD3 UR26, UP1, UR24, 0x1f0, URZ ;  /* 0x000001f0181a7890 */ /* 0x000fe2000ff3e03f */
[----:B------:R-:W-:Y:S01]  /*8a70*/  R2UR UR9, R18 ;  /* 0x00000000120972ca */ /* 0x000fe200000e0000 */
[----:B------:R-:W-:Y:S01]  /*8a80*/  UIADD3.X UR15, URZ, UR25, URZ, UP0, !UPT ;  /* 0x000000193f0f7290 */ /* 0x000fe200087fe43f */
[----:B------:R-:W-:Y:S01]  /*8a90*/  R2UR UR10, R20 ;  /* 0x00000000140a72ca */ /* 0x000fe200000e0000 */
[----:B------:R-:W-:Y:S01]  /*8aa0*/  VIADD R8, R8, 0x1 ;  /* 0x0000000108087836 */ /* 0x000fe20000000000 */
[----:B------:R-:W-:Y:S01]  /*8ab0*/  R2UR UR12, R16 ;  /* 0x00000000100c72ca */ /* 0x000fe200000e0000 */
[----:B------:R-:W-:Y:S01]  /*8ac0*/  UIADD3.X UR27, URZ, UR25, URZ, UP1, !UPT ;  /* 0x000000193f1b7290 */ /* 0x000fe20008ffe43f */
[----:B------:R-:W-:Y:S01]  /*8ad0*/  R2UR UR21, R17 ;  /* 0x00000000111572ca */ /* 0x000fe200000e0000 */
[----:B------:R-:W-:Y:S01]  /*8ae0*/  USHF.L.U32 UR8, UR8, 0xc, URZ ;  /* 0x0000000c08087899 */ /* 0x000fe2000800063f */
[----:B------:R-:W-:Y:S01]  /*8af0*/  ISETP.GT.AND P1, PT, R6, 0x1, PT ;  /* 0x000000010600780c */ /* 0x000fe20003f24270 */
[----:B------:R-:W-:Y:S01]  /*8b00*/  UMOV UR16, 0x0 ;  /* 0x0000000000107882 */ /* 0x000fe20000000000 */
[----:B------:R-:W-:Y:S01]  /*8b10*/  UMOV UR17, 0x10000000 ;  /* 0x1000000000117882 */ /* 0x000fe20000000000 */
[----:B------:R-:W-:Y:S01]  /*8b20*/  ULOP3.LUT UR11, UR8, 0x800, UR4, 0xf8, !UPT ;  /* 0x00000800080b7892 */ /* 0x000fe2000f8ef804 */
[----:B------:R-:W-:Y:S01]  /*8b30*/  ISETP.NE.AND P0, PT, R8, 0x1c, PT ;  /* 0x0000001c0800780c */ /* 0x000fe20003f05270 */
[----:B------:R-:W-:Y:S01]  /*8b40*/  UIADD3 UR8, UR18, 0x280, UR8 ;  /* 0x0000028012087890 */ /* 0x000fe2000fffe008 */
[----:B------:R-:W-:Y:S01]  /*8b50*/  VIADD R20, R20, 0x20 ;  /* 0x0000002014147836 */ /* 0x000fe20000000000 */
[----:B------:R-:W-:Y:S01]  /*8b60*/  UIADD3 UR18, UR18, 0x1c280, UR11 ;  /* 0x0001c28012127890 */ /* 0x000fe2000fffe00b */
[----:B------:R-:W-:Y:S01]  /*8b70*/  SEL R18, RZ, 0x1, P0 ;  /* 0x00000001ff127807 */ /* 0x000fe20000000000 */
[----:B------:R-:W-:Y:S01]  /*8b80*/  UMOV UR28, 0x30000 ;  /* 0x00030000001c7882 */ /* 0x000fe20000000000 */
[----:B------:R-:W-:Y:S01]  /*8b90*/  UMOV UR11, UR20 ;  /* 0x00000014000b7c82 */ /* 0x000fe20008000000 */
[----:B------:R-:W-:-:S02]  /*8ba0*/  SEL R8, R8, RZ, P0 ;  /* 0x000000ff08087207 */ /* 0x000fc40000000000 */
[----:B------:R-:W-:Y:S01]  /*8bb0*/  LOP3.LUT R7, R7, R18, RZ, 0x3c, !PT ;  /* 0x0000001207077212 */ /* 0x000fe200078e3cff */
[----:B------:R0:W-:Y:S02]  /*8bc0*/  UTMALDG.3D [UR8], [UR14], desc[UR16] ;  /* 0x000010080e0075b4 */ /* 0x0001e40008011000 */
[----:B0-----:R-:W-:Y:S01]  /*8bd0*/  UMOV UR8, UR18 ;  /* 0x0000001200087c82 */ /* 0x001fe20008000000 */
[----:B------:R-:W-:Y:S02]  /*8be0*/  UMOV UR11, UR21 ;  /* 0x00000015000b7c82 */ /* 0x000fe40008000000 */
[----:B------:R0:W-:Y:S02]  /*8bf0*/  UTMALDG.3D.MULTICAST [UR8], [UR26], UR28, desc[UR16] ;  /* 0x000010081a0073b4 */ /* 0x0001e4000801181c */
[----:B0-----:R-:W-:Y:S05]  /*8c00*/  @P1 BRA `(.L_x_182) ;  /* 0xfffffffc00481947 */ /* 0x001fea000383ffff */
.L_x_179:
[----:B------:R-:W-:Y:S05]  /*8c10*/  BSYNC B1 ;  /* 0x0000000000017941 */ /* 0x000fea0003800000 */
.L_x_178:
[----:B------:R-:W-:Y:S01]  /*8c20*/  LOP3.LUT P3, RZ, R14, 0xff, RZ, 0xc0, !PT ;  /* 0x000000ff0eff7812 */ /* 0x000fe2000786c0ff */
[C---:B------:R-:W-:Y:S01]  /*8c30*/  IMAD.IADD R5, R12.reuse, 0x1, R5 ;  /* 0x000000010c057824 */ /* 0x040fe200078e0205 */
[----:B------:R-:W-:Y:S01]  /*8c40*/  ULDC.64 UR8, c[0x0][0x650] ;  /* 0x0001940000087ab9 */ /* 0x000fe20000000a00 */
[C---:B------:R-:W-:Y:S01]  /*8c50*/  ISETP.GE.U32.AND P1, PT, R12.reuse, 0x1c, PT ;  /* 0x0000001c0c00780c */ /* 0x040fe20003f26070 */
[----:B------:R-:W-:Y:S01]  /*8c60*/  BSSY B1, `(.L_x_183) ;  /* 0x0000069000017945 */ /* 0x000fe20003800000 */
[----:B------:R-:W-:Y:S01]  /*8c70*/  IMAD.MOV.U32 R17, RZ, RZ, -0x1 ;  /* 0xffffffffff117424 */ /* 0x000fe200078e00ff */
[----:B------:R-:W-:Y:S01]  /*8c80*/  ISETP.GT.U32.AND P0, PT, R5, 0x1b, PT ;  /* 0x0000001b0500780c */ /* 0x000fe20003f04070 */
[----:B------:R-:W-:Y:S01]  /*8c90*/  IMAD.MOV.U32 R16, RZ, RZ, -0x1 ;  /* 0xffffffffff107424 */ /* 0x000fe200078e00ff */
[----:B------:R-:W-:Y:S02]  /*8ca0*/  PRMT R14, RZ, 0x7610, R14 ;  /* 0x00007610ff0e7816 */ /* 0x000fe4000000000e */
[----:B------:R-:W-:-:S03]  /*8cb0*/  ISETP.LT.U32.AND P0, PT, R12, 0x1c, P0 ;  /* 0x0000001c0c00780c */ /* 0x000fc60000701070 */
[----:B------:R-:W0:Y:S01]  /*8cc0*/  @P3 S2R R7, SR_CgaCtaId ;  /* 0x0000000000073919 */ /* 0x000e220000008800 */
[----:B------:R-:W-:Y:S02]  /*8cd0*/  @P3 MOV R6, 0x400 ;  /* 0x0000040000063802 */ /* 0x000fe40000000f00 */
[----:B------:R-:W-:-:S04]  /*8ce0*/  SEL R8, RZ, 0x1, !P0 ;  /* 0x00000001ff087807 */ /* 0x000fc80004000000 */
[----:B------:R-:W-:Y:S02]  /*8cf0*/  LOP3.LUT R11, R11, R8, RZ, 0x3c, !PT ;  /* 0x000000080b0b7212 */ /* 0x000fe400078e3cff */
[----:B0-----:R-:W-:-:S04]  /*8d00*/  @P3 LEA R6, R7, R6, 0x18 ;  /* 0x0000000607063211 */ /* 0x001fc800078ec0ff */
[----:B------:R0:W-:Y:S01]  /*8d10*/  @P3 SYNCS.ARRIVE.TRANS64.A1T0 RZ, [R6+URZ+0x1d8], RZ ;  /* 0x0001d8ff06ff39a7 */ /* 0x0001e2000810003f */
[----:B------:R-:W-:-:S04]  /*8d20*/  IADD3 R2, P3, R2, UR22, RZ ;  /* 0x0000001602027c10 */ /* 0x000fc8000ff7e0ff */
[----:B------:R-:W-:Y:S02]  /*8d30*/  IADD3.X R3, R3, UR13, RZ, P3, !PT ;  /* 0x0000000d03037c10 */ /* 0x000fe40009ffe4ff */
[----:B------:R-:W-:Y:S02]  /*8d40*/  ISETP.GE.U32.AND P0, PT, R2, UR8, PT ;  /* 0x0000000802007c0c */ /* 0x000fe4000bf06070 */
[----:B0-----:R-:W-:Y:S02]  /*8d50*/  SHF.R.U32.HI R6, RZ, 0x2, R5 ;  /* 0x00000002ff067819 */ /* 0x001fe40000011605 */
[----:B------:R-:W-:-:S03]  /*8d60*/  ISETP.GE.U32.AND.EX P0, PT, R3, UR9, PT, P0 ;  /* 0x0000000903007c0c */ /* 0x000fc6000bf06100 */
[----:B------:R-:W-:-:S04]  /*8d70*/  IMAD.WIDE.U32 R6, R6, 0x24924925, RZ ;  /* 0x2492492506067825 */ /* 0x000fc800078e00ff */
[----:B------:R-:W-:Y:S01]  /*8d80*/  IMAD R5, R7, -0x1c, R5 ;  /* 0xffffffe407057824 */ /* 0x000fe200078e0205 */
[--C-:B------:R-:W-:Y:S01]  /*8d90*/  @P1 LOP3.LUT R11, R11, 0x1, R7.reuse, 0x78, !PT ;  /* 0x000000010b0b1812 */ /* 0x100fe200078e7807 */
[----:B------:R-:W-:Y:S01]  /*8da0*/  IMAD.MOV.U32 R6, RZ, RZ, -0x1 ;  /* 0xffffffffff067424 */ /* 0x000fe200078e00ff */
[----:B------:R-:W-:-:S03]  /*8db0*/  PRMT R7, RZ, 0x7610, R7 ;  /* 0x00007610ff077816 */ /* 0x000fc60000000007 */
[----:B------:R-:W-:Y:S05]  /*8dc0*/  @P0 BRA `(.L_x_184) ;  /* 0x0000000400480947 */ /* 0x000fea0003800000 */
[----:B------:R-:W0:Y:S01]  /*8dd0*/  S2R R17, SR_CTAID.X ;  /* 0x0000000000117919 */ /* 0x000e220000002500 */
[----:B------:R-:W-:Y:S01]  /*8de0*/  ULDC.64 UR8, c[0x0][0x628] ;  /* 0x00018a0000087ab9 */ /* 0x000fe20000000a00 */
[----:B------:R-:W1:Y:S01]  /*8df0*/  LDC R18, c[0x0][0x144] ;  /* 0x00005100ff127b82 */ /* 0x000e620000000800 */
[----:B------:R-:W-:Y:S01]  /*8e00*/  ISETP.NE.U32.AND P0, PT, RZ, UR8, PT ;  /* 0x00000008ff007c0c */ /* 0x000fe2000bf05070 */
[----:B------:R-:W2:Y:S01]  /*8e10*/  S2R R13, SR_CTAID.Y ;  /* 0x00000000000d7919 */ /* 0x000ea20000002600 */
[----:B------:R-:W-:Y:S01]  /*8e20*/  ULDC UR10, c[0x0][0x150] ;  /* 0x00005400000a7ab9 */ /* 0x000fe20000000800 */
[----:B------:R-:W-:Y:S01]  /*8e30*/  ULDC UR11, c[0x0][0x630] ;  /* 0x00018c00000b7ab9 */ /* 0x000fe20000000800 */
[----:B------:R-:W-:Y:S01]  /*8e40*/  ISETP.NE.AND.EX P0, PT, RZ, UR9, PT, P0 ;  /* 0x00000009ff007c0c */ /* 0x000fe2000bf05300 */
[----:B------:R-:W-:Y:S01]  /*8e50*/  IMAD.MOV.U32 R6, RZ, RZ, R2 ;  /* 0x000000ffff067224 */ /* 0x000fe200078e0002 */
[----:B0-----:R-:W-:-:S05]  /*8e60*/  I2FP.F32.U32 R7, R17 ;  /* 0x0000001100077245 */ /* 0x001fca0000201000 */
[----:B------:R-:W-:Y:S01]  /*8e70*/  FMUL R20, R7, UR10 ;  /* 0x0000000a07147c20 */ /* 0x000fe20008400000 */
[----:B------:R-:W-:-:S05]  /*8e80*/  IMAD.MOV.U32 R7, RZ, RZ, R3 ;  /* 0x000000ffff077224 */ /* 0x000fca00078e0003 */
[----:B--2---:R-:W-:Y:S05]  /*8e90*/  @!P0 BRA `(.L_x_185) ;  /* 0x0000000000288947 */ /* 0x004fea0003800000 */
[----:B------:R-:W-:Y:S02]  /*8ea0*/  ULDC UR10, c[0x0][0x634] ;  /* 0x00018d00000a7ab9 */ /* 0x000fe40000000800 */
[----:B------:R-:W-:-:S05]  /*8eb0*/  IADD3 R7, P0, R2, UR10, RZ ;  /* 0x0000000a02077c10 */ /* 0x000fca000ff1e0ff */
[----:B------:R-:W-:-:S04]  /*8ec0*/  IMAD.X R19, RZ, RZ, R3, P0 ;  /* 0x000000ffff137224 */ /* 0x000fc800000e0603 */
[----:B------:R-:W-:-:S04]  /*8ed0*/  IMAD.WIDE.U32 R8, R19, UR8, RZ ;  /* 0x0000000813087c25 */ /* 0x000fc8000f8e00ff */
[----:B------:R-:W-:-:S04]  /*8ee0*/  IMAD.WIDE.U32 R8, P0, R7, UR9, R8 ;  /* 0x0000000907087c25 */ /* 0x000fc8000f800008 */
[----:B------:R-:W-:-:S04]  /*8ef0*/  IMAD.WIDE.U32 R6, R7, UR8, RZ ;  /* 0x0000000807067c25 */ /* 0x000fc8000f8e00ff */
[----:B------:R-:W-:Y:S01]  /*8f00*/  IMAD.MOV.U32 R6, RZ, RZ, R9 ;  /* 0x000000ffff067224 */ /* 0x000fe200078e0009 */
[----:B------:R-:W-:Y:S01]  /*8f10*/  IADD3 RZ, P1, R7, R8, RZ ;  /* 0x0000000807ff7210 */ /* 0x000fe20007f3e0ff */
[----:B------:R-:W-:-:S04]  /*8f20*/  IMAD.X R7, RZ, RZ, RZ, P0 ;  /* 0x000000ffff077224 */ /* 0x000fc800000e06ff */
[----:B------:R-:W-:-:S08]  /*8f30*/  IMAD.WIDE.U32.X R6, R19, UR9, R6, P1 ;  /* 0x0000000913067c25 */ /* 0x000fd000088e0406 */
.L_x_185:
[--C-:B------:R-:W-:Y:S01]  /*8f40*/  SHF.R.U64 R16, R6, UR11, R7.reuse ;  /* 0x0000000b06107c19 */ /* 0x100fe20008001207 */
[----:B------:R-:W0:Y:S01]  /*8f50*/  F2I.U32.TRUNC.NTZ R20, R20 ;  /* 0x0000001400147305 */ /* 0x000e22000020f000 */
[----:B------:R-:W-:Y:S01]  /*8f60*/  SHF.R.U32.HI R6, RZ, UR11, R7 ;  /* 0x0000000bff067c19 */ /* 0x000fe20008011607 */
[----:B------:R-:W-:Y:S01]  /*8f70*/  ULDC.64 UR8, c[0x0][0x620] ;  /* 0x0001880000087ab9 */ /* 0x000fe20000000a00 */
[----:B------:R-:W-:Y:S01]  /*8f80*/  IADD3 R9, P0, RZ, -R16, RZ ;  /* 0x80000010ff097210 */ /* 0x000fe20007f1e0ff */
[----:B------:R-:W-:-:S04]  /*8f90*/  ULDC.64 UR10, c[0x0][0x640] ;  /* 0x00019000000a7ab9 */ /* 0x000fc80000000a00 */
[----:B------:R-:W-:Y:S01]  /*8fa0*/  IMAD.X R6, RZ, RZ, ~R6, P0 ;  /* 0x000000ffff067224 */ /* 0x000fe200000e0e06 */
[----:B------:R-:W-:-:S03]  /*8fb0*/  ISETP.NE.U32.AND P0, PT, RZ, UR10, PT ;  /* 0x0000000aff007c0c */ /* 0x000fc6000bf05070 */
[----:B------:R-:W-:Y:S01]  /*8fc0*/  IMAD R8, R6, UR8, RZ ;  /* 0x0000000806087c24 */ /* 0x000fe2000f8e02ff */
[----:B------:R-:W-:Y:S01]  /*8fd0*/  ISETP.NE.AND.EX P0, PT, RZ, UR11, PT, P0 ;  /* 0x0000000bff007c0c */ /* 0x000fe2000bf05300 */
[----:B------:R-:W-:Y:S01]  /*8fe0*/  IMAD.WIDE.U32 R6, R9, UR8, R2 ;  /* 0x0000000809067c25 */ /* 0x000fe2000f8e0002 */
[----:B------:R-:W-:-:S03]  /*8ff0*/  ULDC UR8, c[0x0][0x618] ;  /* 0x0001860000087ab9 */ /* 0x000fc60000000800 */
[----:B------:R-:W-:Y:S01]  /*9000*/  IMAD R9, R9, UR9, R8 ;  /* 0x0000000909097c24 */ /* 0x000fe2000f8e0208 */
[----:B------:R-:W-:Y:S01]  /*9010*/  ULDC UR9, c[0x0][0x154] ;  /* 0x0000550000097ab9 */ /* 0x000fe20000000800 */
[----:B0-----:R-:W-:Y:S02]  /*9020*/  IMAD.MOV R8, RZ, RZ, -R20 ;  /* 0x000000ffff087224 */ /* 0x001fe400078e0a14 */
[----:B------:R-:W-:Y:S01]  /*9030*/  IMAD.IADD R7, R7, 0x1, R9 ;  /* 0x0000000107077824 */ /* 0x000fe200078e0209 */
[----:B------:R-:W0:Y:S01]  /*9040*/  LDC R20, c[0x0][0x148] ;  /* 0x00005200ff147b82 */ /* 0x000e220000000800 */
[----:B-1----:R-:W-:Y:S01]  /*9050*/  IMAD R17, R18, R8, R17 ;  /* 0x0000000812117224 */ /* 0x002fe200078e0211 */
[----:B------:R-:W-:Y:S02]  /*9060*/  I2FP.F32.U32 R8, R13 ;  /* 0x0000000d00087245 */ /* 0x000fe40000201000 */
[--C-:B------:R-:W-:Y:S02]  /*9070*/  SHF.R.U64 R18, R6, UR8, R7.reuse ;  /* 0x0000000806127c19 */ /* 0x100fe40008001207 */
[----:B------:R-:W-:Y:S01]  /*9080*/  SHF.R.U32.HI R7, RZ, UR8, R7 ;  /* 0x00000008ff077c19 */ /* 0x000fe20008011607 */
[----:B------:R-:W-:Y:S01]  /*9090*/  FMUL R8, R8, UR9 ;  /* 0x0000000908087c20 */ /* 0x000fe20008400000 */
[----:B------:R-:W-:-:S02]  /*90a0*/  ULDC UR8, c[0x0][0x608] ;  /* 0x0001820000087ab9 */ /* 0x000fc40000000800 */
[--C-:B------:R-:W-:Y:S01]  /*90b0*/  SHF.R.U64 R22, R18, UR8, R7.reuse ;  /* 0x0000000812167c19 */ /* 0x100fe20008001207 */
[----:B------:R1:W2:Y:S01]  /*90c0*/  F2I.U32.TRUNC.NTZ R23, R8 ;  /* 0x0000000800177305 */ /* 0x0002a2000020f000 */
[----:B------:R-:W-:Y:S01]  /*90d0*/  SHF.R.U32.HI R7, RZ, UR8, R7 ;  /* 0x00000008ff077c19 */ /* 0x000fe20008011607 */
[----:B------:R-:W-:-:S03]  /*90e0*/  ULDC UR8, c[0x0][0x658] ;  /* 0x0001960000087ab9 */ /* 0x000fc60000000800 */
[--C-:B------:R-:W-:Y:S02]  /*90f0*/  SHF.R.U64 R19, R22, UR8, R7.reuse ;  /* 0x0000000816137c19 */ /* 0x100fe40008001207 */
[----:B------:R-:W-:-:S03]  /*9100*/  SHF.R.U32.HI R21, RZ, UR8, R7 ;  /* 0x00000008ff157c19 */ /* 0x000fc60008011607 */
[----:B------:R-:W-:Y:S02]  /*9110*/  IMAD.MOV.U32 R6, RZ, RZ, R19 ;  /* 0x000000ffff067224 */ /* 0x000fe400078e0013 */
[----:B------:R-:W-:Y:S01]  /*9120*/  IMAD.MOV.U32 R7, RZ, RZ, R21 ;  /* 0x000000ffff077224 */ /* 0x000fe200078e0015 */
[----:B-1----:R-:W-:Y:S06]  /*9130*/  @!P0 BRA `(.L_x_186) ;  /* 0x0000000000288947 */ /* 0x002fec0003800000 */
        /* <DEDUP_REMOVED lines=10> */
.L_x_186:
[----:B------:R-:W-:Y:S01]  /*91e0*/  ULDC UR8, c[0x0][0x648] ;  /* 0x0001920000087ab9 */ /* 0x000fe20000000800 */
[----:B--2---:R-:W-:Y:S01]  /*91f0*/  IMAD.MOV R23, RZ, RZ, -R23 ;  /* 0x000000ffff177224 */ /* 0x004fe200078e0a17 */
[----:B------:R-:W-:Y:S01]  /*9200*/  SHF.R.U64 R7, R6, UR8, R7 ;  /* 0x0000000806077c19 */ /* 0x000fe20008001207 */
[----:B------:R-:W-:Y:S01]  /*9210*/  ULDC UR8, c[0x0][0x638] ;  /* 0x00018e0000087ab9 */ /* 0x000fe20000000800 */
[----:B------:R-:W-:Y:S01]  /*9220*/  LOP3.LUT R6, R22, UR19, RZ, 0xc0, !PT ;  /* 0x0000001316067c12 */ /* 0x000fe2000f8ec0ff */
[----:B0-----:R-:W-:Y:S01]  /*9230*/  @P2 IMAD R17, R20, R23, R13 ;  /* 0x0000001714112224 */ /* 0x001fe200078e020d */
[----:B------:R-:W-:Y:S01]  /*9240*/  LOP3.LUT R18, R18, UR5, RZ, 0xc0, !PT ;  /* 0x0000000512127c12 */ /* 0x000fe2000f8ec0ff */
[----:B------:R-:W-:Y:S01]  /*9250*/  IMAD.MOV R8, RZ, RZ, -R7 ;  /* 0x000000ffff087224 */ /* 0x000fe200078e0a07 */
[----:B------:R-:W-:Y:S01]  /*9260*/  ULDC UR9, c[0x0][0x610] ;  /* 0x0001840000097ab9 */ /* 0x000fe20000000800 */
[----:B------:R-:W-:Y:S02]  /*9270*/  IMAD R6, R7, UR6, R6 ;  /* 0x0000000607067c24 */ /* 0x000fe4000f8e0206 */
[----:B------:R-:W-:Y:S01]  /*9280*/  IMAD R19, R8, UR8, R19 ;  /* 0x0000000808137c24 */ /* 0x000fe2000f8e0213 */
[----:B------:R-:W-:Y:S01]  /*9290*/  ULDC UR8, c[0x0][0x600] ;  /* 0x0001800000087ab9 */ /* 0x000fe20000000800 */
[----:B------:R-:W-:-:S02]  /*92a0*/  IMAD R6, R6, UR9, R17 ;  /* 0x0000000906067c24 */ /* 0x000fc4000f8e0211 */
[----:B------:R-:W-:Y:S02]  /*92b0*/  IMAD R19, R19, UR8, R18 ;  /* 0x0000000813137c24 */ /* 0x000fe4000f8e0212 */
[----:B------:R-:W-:-:S03]  /*92c0*/  IMAD.MOV.U32 R7, RZ, RZ, 0x1 ;  /* 0x00000001ff077424 */ /* 0x000fc600078e00ff */
[----:B------:R-:W-:Y:S02]  /*92d0*/  SEL R17, R19, R6, !P2 ;  /* 0x0000000613117207 */ /* 0x000fe40005000000 */
[----:B------:R-:W-:-:S07]  /*92e0*/  SEL R6, R6, R19, !P2 ;  /* 0x0000001306067207 */ /* 0x000fce0005000000 */
.L_x_184:
[----:B------:R-:W-:Y:S05]  /*92f0*/  BSYNC B1 ;  /* 0x0000000000017941 */ /* 0x000fea0003800000 */
.L_x_183:
[----:B------:R-:W-:-:S13]  /*9300*/  LOP3.LUT P0, RZ, R7, 0xff, RZ, 0xc0, !PT ;  /* 0x000000ff07ff7812 */ /* 0x000fda000780c0ff */
[----:B------:R-:W-:Y:S05]  /*9310*/  @P0 BRA `(.L_x_187) ;  /* 0xfffffff400500947 */ /* 0x000fea000383ffff */
[----:B------:R-:W-:Y:S05]  /*9320*/  BSYNC B0 ;  /* 0x0000000000007941 */ /* 0x000fea0003800000 */
.L_x_176:
[----:B------:R-:W-:-:S03]  /*9330*/  UMOV UR8, 0xffffffff ;  /* 0xffffffff00087882 */ /* 0x000fc60000000000 */
[----:B------:R-:W-:Y:S05]  /*9340*/  BRA.DIV UR8, `(.L_x_188) ;  /* 0x00000012087c7947 */ /* 0x000fea000b800000 */
[----:B------:R-:W-:-:S13]  /*9350*/  ELECT P0, URZ, PT ;  /* 0x00000000003f782f */ /* 0x000fda0003800000 */
.L_x_226:
[----:B------:R-:W-:Y:S04]  /*9360*/  BSSY B0, `(.L_x_189) ;  /* 0x0000103000007945 */ /* 0x000fe80003800000 */
[----:B------:R-:W-:Y:S05]  /*9370*/  @!P0 BRA `(.L_x_190) ;  /* 0x0000001000048947 */ /* 0x000fea0003800000 */
[----:B------:R-:W-:-:S04]  /*9380*/  LOP3.LUT R4, R4, 0x2, RZ, 0xfc, !PT ;  /* 0x0000000204047812 */ /* 0x000fc800078efcff */
[----:B------:R-:W-:-:S13]  /*9390*/  ISETP.NE.AND P0, PT, R4, 0x3, PT ;  /* 0x000000030400780c */ /* 0x000fda0003f05270 */
[----:B------:R-:W-:Y:S05]  /*93a0*/  @!P0 BRA `(.L_x_191) ;  /* 0x0000000000048947 */ /* 0x000fea0003800000 */
[----:B------:R-:W-:Y:S01]  /*93b0*/  BPT.TRAP 0x1 ;  /* 0x000000040000795c */ /* 0x000fe20000300000 */
.L_x_191:
[----:B------:R-:W0:Y:S01]  /*93c0*/  S2R R3, SR_CgaCtaId ;  /* 0x0000000000037919 */ /* 0x000e220000008800 */
[----:B------:R-:W-:-:S04]  /*93d0*/  MOV R0, 0x400 ;  /* 0x0000040000007802 */ /* 0x000fc80000000f00 */
[----:B0-----:R-:W-:Y:S02]  /*93e0*/  LEA R0, R3, R0, 0x18 ;  /* 0x0000000003007211 */ /* 0x001fe400078ec0ff */
[----:B------:R-:W-:-:S03]  /*93f0*/  SHF.L.U32 R3, R11, 0x1f, RZ ;  /* 0x0000001f0b037819 */ /* 0x000fc600000006ff */
[----:B------:R-:W-:-:S04]  /*9400*/  VIADD R0, R0, 0xe0 ;  /* 0x000000e000007836 */ /* 0x000fc80000000000 */
[C---:B------:R-:W-:Y:S02]  /*9410*/  IMAD R6, R5.reuse, 0x8, R0 ;  /* 0x0000000805067824 */ /* 0x040fe400078e0200 */
[----:B------:R-:W-:Y:S02]  /*9420*/  VIADD R5, R5, 0x1 ;  /* 0x0000000105057836 */ /* 0x000fe40000000000 */
[----:B------:R-:W0:Y:S03]  /*9430*/  SYNCS.PHASECHK.TRANS64.TRYWAIT P0, [R6+URZ], R3 ;  /* 0x00000003060075a7 */ /* 0x000e26000800017f */
[----:B------:R-:W-:-:S04]  /*9440*/  ISETP.NE.AND P1, PT, R5, 0x1c, PT ;  /* 0x0000001c0500780c */ /* 0x000fc80003f25270 */
[----:B------:R-:W-:Y:S02]  /*9450*/  SEL R2, RZ, 0x1, P1 ;  /* 0x00000001ff027807 */ /* 0x000fe40000800000 */
[----:B------:R-:W-:Y:S02]  /*9460*/  SEL R5, R5, RZ, P1 ;  /* 0x000000ff05057207 */ /* 0x000fe40000800000 */
[----:B------:R-:W-:-:S03]  /*9470*/  LOP3.LUT R8, R11, R2, RZ, 0x3c, !PT ;  /* 0x000000020b087212 */ /* 0x000fc600078e3cff */
[----:B------:R-:W-:Y:S01]  /*9480*/  IMAD R7, R5, 0x8, R0 ;  /* 0x0000000805077824 */ /* 0x000fe200078e0200 */
[----:B------:R-:W-:Y:S01]  /*9490*/  SHF.L.U32 R4, R8, 0x1f, RZ ;  /* 0x0000001f08047819 */ /* 0x000fe200000006ff */
[----:B0-----:R-:W-:Y:S06]  /*94a0*/  @!P0 BRA `(.L_x_192) ;  /* 0x0000001000448947 */ /* 0x001fec0003800000 */
.L_x_227:
[----:B------:R-:W1:Y:S01]  /*94b0*/  SYNCS.PHASECHK.TRANS64.TRYWAIT P0, [R7+URZ], R4 ;  /* 0x00000004070075a7 */ /* 0x000e62000800017f */
[----:B------:R-:W-:-:S05]  /*94c0*/  VIADD R2, R5, 0x1 ;  /* 0x0000000105027836 */ /* 0x000fca0000000000 */
[----:B------:R-:W-:-:S04]  /*94d0*/  ISETP.NE.AND P1, PT, R2, 0x1c, PT ;  /* 0x0000001c0200780c */ /* 0x000fc80003f25270 */
[----:B0-----:R-:W-:Y:S02]  /*94e0*/  SEL R3, RZ, 0x1, P1 ;  /* 0x00000001ff037807 */ /* 0x001fe40000800000 */
[----:B------:R-:W-:Y:S02]  /*94f0*/  SEL R9, R2, RZ, P1 ;  /* 0x000000ff02097207 */ /* 0x000fe40000800000 */
[----:B------:R-:W-:-:S03]  /*9500*/  LOP3.LUT R8, R8, R3, RZ, 0x3c, !PT ;  /* 0x0000000308087212 */ /* 0x000fc600078e3cff */
[----:B------:R-:W-:Y:S01]  /*9510*/  IMAD R6, R9, 0x8, R0 ;  /* 0x0000000809067824 */ /* 0x000fe200078e0200 */
[----:B------:R-:W-:Y:S01]  /*9520*/  SHF.L.U32 R5, R8, 0x1f, RZ ;  /* 0x0000001f08057819 */ /* 0x000fe200000006ff */
[----:B-1----:R-:W-:Y:S06]  /*9530*/  @!P0 BRA `(.L_x_193) ;  /* 0x0000001000348947 */ /* 0x002fec0003800000 */
.L_x_228:
[----:B------:R-:W1:Y:S01]  /*9540*/  SYNCS.PHASECHK.TRANS64.TRYWAIT P0, [R6+URZ], R5 ;  /* 0x00000005060075a7 */ /* 0x000e62000800017f */
[----:B------:R-:W-:-:S05]  /*9550*/  VIADD R2, R9, 0x1 ;  /* 0x0000000109027836 */ /* 0x000fca0000000000 */
[----:B------:R-:W-:-:S04]  /*9560*/  ISETP.NE.AND P1, PT, R2, 0x1c, PT ;  /* 0x0000001c0200780c */ /* 0x000fc80003f25270 */
[----:B------:R-:W-:Y:S02]  /*9570*/  SEL R3, RZ, 0x1, P1 ;  /* 0x00000001ff037807 */ /* 0x000fe40000800000 */
[----:B0-----:R-:W-:Y:S02]  /*9580*/  SEL R7, R2, RZ, P1 ;  /* 0x000000ff02077207 */ /* 0x001fe40000800000 */
[----:B------:R-:W-:-:S03]  /*9590*/  LOP3.LUT R8, R8, R3, RZ, 0x3c, !PT ;  /* 0x0000000308087212 */ /* 0x000fc600078e3cff */
[----:B------:R-:W-:Y:S01]  /*95a0*/  IMAD R9, R7, 0x8, R0 ;  /* 0x0000000807097824 */ /* 0x000fe200078e0200 */
[----:B------:R-:W-:Y:S01]  /*95b0*/  SHF.L.U32 R4, R8, 0x1f, RZ ;  /* 0x0000001f08047819 */ /* 0x000fe200000006ff */
[----:B-1----:R-:W-:Y:S06]  /*95c0*/  @!P0 BRA `(.L_x_194) ;  /* 0x0000001000248947 */ /* 0x002fec0003800000 */
.L_x_229:
[----:B------:R-:W1:Y:S01]  /*95d0*/  SYNCS.PHASECHK.TRANS64.TRYWAIT P0, [R9+URZ], R4 ;  /* 0x00000004090075a7 */ /* 0x000e62000800017f */
[----:B------:R-:W-:-:S05]  /*95e0*/  VIADD R2, R7, 0x1 ;  /* 0x0000000107027836 */ /* 0x000fca0000000000 */
[----:B------:R-:W-:-:S04]  /*95f0*/  ISETP.NE.AND P1, PT, R2, 0x1c, PT ;  /* 0x0000001c0200780c */ /* 0x000fc80003f25270 */
[----:B------:R-:W-:Y:S02]  /*9600*/  SEL R3, RZ, 0x1, P1 ;  /* 0x00000001ff037807 */ /* 0x000fe40000800000 */
[----:B------:R-:W-:Y:S02]  /*9610*/  SEL R7, R2, RZ, P1 ;  /* 0x000000ff02077207 */ /* 0x000fe40000800000 */
[----:B------:R-:W-:-:S03]  /*9620*/  LOP3.LUT R8, R8, R3, RZ, 0x3c, !PT ;  /* 0x0000000308087212 */ /* 0x000fc600078e3cff */
[----:B0-----:R-:W-:Y:S01]  /*9630*/  IMAD R6, R7, 0x8, R0 ;  /* 0x0000000807067824 */ /* 0x001fe200078e0200 */
[----:B------:R-:W-:Y:S01]  /*9640*/  SHF.L.U32 R5, R8, 0x1f, RZ ;  /* 0x0000001f08057819 */ /* 0x000fe200000006ff */
[----:B-1----:R-:W-:Y:S06]  /*9650*/  @!P0 BRA `(.L_x_195) ;  /* 0x0000001000148947 */ /* 0x002fec0003800000 */
.L_x_230:
        /* <DEDUP_REMOVED lines=9> */
.L_x_231:
        /* <DEDUP_REMOVED lines=9> */
.L_x_232:
        /* <DEDUP_REMOVED lines=9> */
.L_x_233:
        /* <DEDUP_REMOVED lines=9> */
.L_x_234:
        /* <DEDUP_REMOVED lines=9> */
.L_x_235:
        /* <DEDUP_REMOVED lines=9> */
.L_x_236:
        /* <DEDUP_REMOVED lines=9> */
.L_x_237:
        /* <DEDUP_REMOVED lines=9> */
.L_x_238:
        /* <DEDUP_REMOVED lines=9> */
.L_x_239:
        /* <DEDUP_REMOVED lines=9> */
.L_x_240:
        /* <DEDUP_REMOVED lines=9> */
.L_x_241:
        /* <DEDUP_REMOVED lines=9> */
.L_x_242:
        /* <DEDUP_REMOVED lines=9> */
.L_x_243:
        /* <DEDUP_REMOVED lines=9> */
.L_x_244:
        /* <DEDUP_REMOVED lines=9> */
.L_x_245:
        /* <DEDUP_REMOVED lines=9> */
.L_x_246:
        /* <DEDUP_REMOVED lines=9> */
.L_x_247:
        /* <DEDUP_REMOVED lines=9> */
.L_x_248:
        /* <DEDUP_REMOVED lines=9> */
.L_x_249:
        /* <DEDUP_REMOVED lines=9> */
.L_x_250:
        /* <DEDUP_REMOVED lines=9> */
.L_x_251:
        /* <DEDUP_REMOVED lines=9> */
.L_x_252:
[----:B------:R-:W1:Y:S01]  /*a2c0*/  SYNCS.PHASECHK.TRANS64.TRYWAIT P0, [R6+URZ], R5 ;  /* 0x00000005060075a7 */ /* 0x000e62000800017f */
[----:B------:R-:W-:-:S05]  /*a2d0*/  VIADD R2, R7, 0x1 ;  /* 0x0000000107027836 */ /* 0x000fca0000000000 */
[----:B------:R-:W-:-:S04]  /*a2e0*/  ISETP.NE.AND P1, PT, R2, 0x1c, PT ;  /* 0x0000001c0200780c */ /* 0x000fc80003f25270 */
[----:B0-----:R-:W-:Y:S02]  /*a2f0*/  SEL R4, RZ, 0x1, P1 ;  /* 0x00000001ff047807 */ /* 0x001fe40000800000 */
[----:B------:R-:W-:Y:S02]  /*a300*/  SEL R3, R2, RZ, P1 ;  /* 0x000000ff02037207 */ /* 0x000fe40000800000 */
[----:B------:R-:W-:Y:S01]  /*a310*/  LOP3.LUT R4, R11, R4, RZ, 0x3c, !PT ;  /* 0x000000040b047212 */ /* 0x000fe200078e3cff */
[----:B-1----:R-:W-:Y:S06]  /*a320*/  @!P0 BRA `(.L_x_218) ;  /* 0x0000000800ac8947 */ /* 0x002fec0003800000 */
.L_x_253:
[----:B------:R-:W-:Y:S01]  /*a330*/  IMAD R3, R3, 0x8, R0 ;  /* 0x0000000803037824 */ /* 0x000fe200078e0200 */
[----:B------:R-:W-:-:S07]  /*a340*/  SHF.L.U32 R0, R4, 0x1f, RZ ;  /* 0x0000001f04007819 */ /* 0x000fce00000006ff */
.L_x_219:
[----:B-1----:R1:W2:Y:S02]  /*a350*/  SYNCS.PHASECHK.TRANS64.TRYWAIT P0, [R3+URZ], R0 ;  /* 0x00000000030075a7 */ /* 0x0022a4000800017f */
[----:B--2---:R-:W-:Y:S05]  /*a360*/  @!P0 NANOSLEEP.SYNCS 0x989680 ;  /* 0x009896800000895d */ /* 0x004fea0003900000 */
[----:B------:R-:W2:Y:S02]  /*a370*/  @!P0 SYNCS.PHASECHK.TRANS64 P0, [R3+URZ], R0 ;  /* 0x00000000030085a7 */ /* 0x000ea4000800007f */
[----:B--2---:R-:W-:Y:S05]  /*a380*/  @!P0 BRA `(.L_x_219) ;  /* 0xfffffffc00f08947 */ /* 0x004fea000383ffff */
.L_x_190:
[----:B------:R-:W-:Y:S05]  /*a390*/  BSYNC B0 ;  /* 0x0000000000007941 */ /* 0x000fea0003800000 */
.L_x_189:
[----:B------:R-:W-:Y:S05]  /*a3a0*/  EXIT ;  /* 0x000000000000794d */ /* 0x000fea0003800000 */
.L_x_22:
[----:B-1----:R-:W-:-:S04]  /*a3b0*/  IMAD.U32 R13, RZ, RZ, UR6 ;  /* 0x00000006ff0d7e24 */ /* 0x002fc8000f8e00ff */
[----:B------:R1:W4:Y:S03]  /*a3c0*/  SYNCS.PHASECHK.TRANS64.TRYWAIT P0, [R13+URZ], R12 ;  /* 0x0000000c0d0075a7 */ /* 0x000326000800017f */
[----:B----4-:R-:W-:Y:S05]  /*a3d0*/  @!P0 NANOSLEEP.SYNCS 0x989680 ;  /* 0x009896800000895d */ /* 0x010fea0003900000 */
[----:B------:R-:W4:Y:S02]  /*a3e0*/  @!P0 SYNCS.PHASECHK.TRANS64 P0, [R13+URZ], R12 ;  /* 0x0000000c0d0085a7 */ /* 0x000f24000800007f */
[----:B----4-:R-:W-:Y:S05]  /*a3f0*/  @!P0 BRA `(.L_x_22) ;  /* 0xfffffffc00ec8947 */ /* 0x010fea000383ffff */
[----:B------:R-:W-:Y:S05]  /*a400*/  BRA `(.L_x_21) ;  /* 0xffffff7400c87947 */ /* 0x000fea000383ffff */
.L_x_28:
[----:B-1----:R-:W-:-:S04]  /*a410*/  IMAD.U32 R145, RZ, RZ, UR12 ;  /* 0x0000000cff917e24 */ /* 0x002fc8000f8e00ff */
[----:B------:R1:W4:Y:S03]  /*a420*/  SYNCS.PHASECHK.TRANS64.TRYWAIT P0, [R145+URZ], R140 ;  /* 0x0000008c910075a7 */ /* 0x000326000800017f */
[----:B----4-:R-:W-:Y:S05]  /*a430*/  @!P0 NANOSLEEP.SYNCS 0x989680 ;  /* 0x009896800000895d */ /* 0x010fea0003900000 */
[----:B------:R-:W4:Y:S02]  /*a440*/  @!P0 SYNCS.PHASECHK.TRANS64 P0, [R145+URZ], R140 ;  /* 0x0000008c910085a7 */ /* 0x000f24000800007f */
[----:B----4-:R-:W-:Y:S05]  /*a450*/  @!P0 BRA `(.L_x_28) ;  /* 0xfffffffc00ec8947 */ /* 0x010fea000383ffff */
[----:B------:R-:W-:Y:S05]  /*a460*/  BRA `(.L_x_27) ;  /* 0xffffff7c00f87947 */ /* 0x000fea000383ffff */
.L_x_177:
[----:B------:R-:W-:Y:S01]  /*a470*/  BSSY B1, `(.L_x_220) ;  /* 0x0000006000017945 */ /* 0x000fe20003800000 */
[----:B------:R-:W-:-:S07]  /*a480*/  IMAD.MOV.U32 R7, RZ, RZ, -0x1 ;  /* 0xffffffffff077424 */ /* 0x000fce00078e00ff */
[----:B------:R-:W-:Y:S05]  /*a490*/  WARPSYNC.COLLECTIVE R7, `(.L_x_221) ;  /* 0x00000000070c7348 */ /* 0x000fea0003c00000 */
[----:B------:R-:W-:Y:S02]  /*a4a0*/  ELECT P0, UR62, PT ;  /* 0x00000000003e782f */ /* 0x000fe40003800000 */
[----:B------:R-:W-:Y:S01]  /*a4b0*/  MOV R7, UR62 ;  /* 0x0000003e00077c02 */ /* 0x000fe20008000f00 */
[----:B------:R-:W-:Y:S10]  /*a4c0*/  ENDCOLLECTIVE ;  /* 0x000000000000791b */ /* 0x000ff40003800000 */
.L_x_221:
[----:B------:R-:W-:Y:S05]  /*a4d0*/  BSYNC B1 ;  /* 0x0000000000017941 */ /* 0x000fea0003800000 */
.L_x_220:
[----:B------:R-:W-:Y:S05]  /*a4e0*/  BRA `(.L_x_222) ;  /* 0xffffffe000e87947 */ /* 0x000fea000383ffff */
.L_x_180:
[----:B0-----:R0:W1:Y:S02]  /*a4f0*/  SYNCS.PHASECHK.TRANS64.TRYWAIT P0, [R18+URZ+0xe0], R9 ;  /* 0x0000e009120075a7 */ /* 0x001064000800017f */
[----:B-1----:R-:W-:Y:S05]  /*a500*/  @!P0 NANOSLEEP.SYNCS 0x989680 ;  /* 0x009896800000895d */ /* 0x002fea0003900000 */
[----:B------:R-:W1:Y:S02]  /*a510*/  @!P0 SYNCS.PHASECHK.TRANS64 P0, [R18+URZ+0xe0], R9 ;  /* 0x0000e009120085a7 */ /* 0x000e64000800007f */
[----:B-1----:R-:W-:Y:S05]  /*a520*/  @!P0 BRA `(.L_x_180) ;  /* 0xfffffffc00f08947 */ /* 0x002fea000383ffff */
[----:B------:R-:W-:Y:S05]  /*a530*/  BRA `(.L_x_223) ;  /* 0xffffffe400207947 */ /* 0x000fea000383ffff */
.L_x_188:
[----:B------:R-:W-:Y:S01]  /*a540*/  BSSY B0, `(.L_x_224) ;  /* 0x0000006000007945 */ /* 0x000fe20003800000 */
[----:B------:R-:W-:-:S07]  /*a550*/  IMAD.MOV.U32 R7, RZ, RZ, -0x1 ;  /* 0xffffffffff077424 */ /* 0x000fce00078e00ff */
[----:B------:R-:W-:Y:S05]  /*a560*/  WARPSYNC.COLLECTIVE R7, `(.L_x_225) ;  /* 0x00000000070c7348 */ /* 0x000fea0003c00000 */
[----:B------:R-:W-:Y:S02]  /*a570*/  ELECT P0, UR62, PT ;  /* 0x00000000003e782f */ /* 0x000fe40003800000 */
[----:B------:R-:W-:Y:S01]  /*a580*/  MOV R7, UR62 ;  /* 0x0000003e00077c02 */ /* 0x000fe20008000f00 */
[----:B------:R-:W-:Y:S10]  /*a590*/  ENDCOLLECTIVE ;  /* 0x000000000000791b */ /* 0x000ff40003800000 */
.L_x_225:
[----:B------:R-:W-:Y:S05]  /*a5a0*/  BSYNC B0 ;  /* 0x0000000000007941 */ /* 0x000fea0003800000 */
.L_x_224:
[----:B------:R-:W-:Y:S05]  /*a5b0*/  BRA `(.L_x_226) ;  /* 0xffffffec00687947 */ /* 0x000fea000383ffff */
.L_x_192:
[----:B0-----:R0:W1:Y:S02]  /*a5c0*/  SYNCS.PHASECHK.TRANS64.TRYWAIT P0, [R6+URZ], R3 ;  /* 0x00000003060075a7 */ /* 0x001064000800017f */
[----:B-1----:R-:W-:Y:S05]  /*a5d0*/  @!P0 NANOSLEEP.SYNCS 0x989680 ;  /* 0x009896800000895d */ /* 0x002fea0003900000 */
[----:B------:R-:W1:Y:S02]  /*a5e0*/  @!P0 SYNCS.PHASECHK.TRANS64 P0, [R6+URZ], R3 ;  /* 0x00000003060085a7 */ /* 0x000e64000800007f */
[----:B-1----:R-:W-:Y:S05]  /*a5f0*/  @!P0 BRA `(.L_x_192) ;  /* 0xfffffffc00f08947 */ /* 0x002fea000383ffff */
[----:B------:R-:W-:Y:S05]  /*a600*/  BRA `(.L_x_227) ;  /* 0xffffffec00a87947 */ /* 0x000fea000383ffff */
.L_x_193:
[----:B0-----:R0:W1:Y:S02]  /*a610*/  SYNCS.PHASECHK.TRANS64.TRYWAIT P0, [R7+URZ], R4 ;  /* 0x00000004070075a7 */ /* 0x001064000800017f */
[----:B-1----:R-:W-:Y:S05]  /*a620*/  @!P0 NANOSLEEP.SYNCS 0x989680 ;  /* 0x009896800000895d */ /* 0x002fea0003900000 */
[----:B------:R-:W1:Y:S02]  /*a630*/  @!P0 SYNCS.PHASECHK.TRANS64 P0, [R7+URZ], R4 ;  /* 0x00000004070085a7 */ /* 0x000e64000800007f */
[----:B-1----:R-:W-:Y:S05]  /*a640*/  @!P0 BRA `(.L_x_193) ;  /* 0xfffffffc00f08947 */ /* 0x002fea000383ffff */
[----:B------:R-:W-:Y:S05]  /*a650*/  BRA `(.L_x_228) ;  /* 0xffffffec00b87947 */ /* 0x000fea000383ffff */
.L_x_194:
[----:B0-----:R0:W1:Y:S02]  /*a660*/  SYNCS.PHASECHK.TRANS64.TRYWAIT P0, [R6+URZ], R5 ;  /* 0x00000005060075a7 */ /* 0x001064000800017f */
[----:B-1----:R-:W-:Y:S05]  /*a670*/  @!P0 NANOSLEEP.SYNCS 0x989680 ;  /* 0x009896800000895d */ /* 0x002fea0003900000 */
[----:B------:R-:W1:Y:S02]  /*a680*/  @!P0 SYNCS.PHASECHK.TRANS64 P0, [R6+URZ], R5 ;  /* 0x00000005060085a7 */ /* 0x000e64000800007f */
[----:B-1----:R-:W-:Y:S05]  /*a690*/  @!P0 BRA `(.L_x_194) ;  /* 0xfffffffc00f08947 */ /* 0x002fea000383ffff */
[----:B------:R-:W-:Y:S05]  /*a6a0*/  BRA `(.L_x_229) ;  /* 0xffffffec00c87947 */ /* 0x000fea000383ffff */
.L_x_195:
[----:B0-----:R0:W1:Y:S02]  /*a6b0*/  SYNCS.PHASECHK.TRANS64.TRYWAIT P0, [R9+URZ], R4 ;  /* 0x00000004090075a7 */ /* 0x001064000800017f */
[----:B-1----:R-:W-:Y:S05]  /*a6c0*/  @!P0 NANOSLEEP.SYNCS 0x989680 ;  /* 0x009896800000895d */ /* 0x002fea0003900000 */
[----:B------:R-:W1:Y:S02]  /*a6d0*/  @!P0 SYNCS.PHASECHK.TRANS64 P0, [R9+URZ], R4 ;  /* 0x00000004090085a7 */ /* 0x000e64000800007f */
[----:B-1----:R-:W-:Y:S05]  /*a6e0*/  @!P0 BRA `(.L_x_195) ;  /* 0xfffffffc00f08947 */ /* 0x002fea000383ffff */
[----:B------:R-:W-:Y:S05]  /*a6f0*/  BRA `(.L_x_230) ;  /* 0xffffffec00d87947 */ /* 0x000fea000383ffff */
.L_x_196:
[----:B0-----:R0:W1:Y:S02]  /*a700*/  SYNCS.PHASECHK.TRANS64.TRYWAIT P0, [R6+URZ], R5 ;  /* 0x00000005060075a7 */ /* 0x001064000800017f */
[----:B-1----:R-:W-:Y:S05]  /*a710*/  @!P0 NANOSLEEP.SYNCS 0x989680 ;  /* 0x009896800000895d */ /* 0x002fea0003900000 */
[----:B------:R-:W1:Y:S02]  /*a720*/  @!P0 SYNCS.PHASECHK.TRANS64 P0, [R6+URZ], R5 ;  /* 0x00000005060085a7 */ /* 0x000e64000800007f */
[----:B-1----:R-:W-:Y:S05]  /*a730*/  @!P0 BRA `(.L_x_196) ;  /* 0xfffffffc00f08947 */ /* 0x002fea000383ffff */
[----:B------:R-:W-:Y:S05]  /*a740*/  BRA `(.L_x_231) ;  /* 0xffffffec00e87947 */ /* 0x000fea000383ffff */
.L_x_197:
[----:B0-----:R0:W1:Y:S02]  /*a750*/  SYNCS.PHASECHK.TRANS64.TRYWAIT P0, [R9+URZ], R4 ;  /* 0x00000004090075a7 */ /* 0x001064000800017f */
[----:B-1----:R-:W-:Y:S05]  /*a760*/  @!P0 NANOSLEEP.SYNCS 0x989680 ;  /* 0x009896800000895d */ /* 0x002fea0003900000 */
[----:B------:R-:W1:Y:S02]  /*a770*/  @!P0 SYNCS.PHASECHK.TRANS64 P0, [R9+URZ], R4 ;  /* 0x00000004090085a7 */ /* 0x000e64000800007f */
[----:B-1----:R-:W-:Y:S05]  /*a780*/  @!P0 BRA `(.L_x_197) ;  /* 0xfffffffc00f08947 */ /* 0x002fea000383ffff */
[----:B------:R-:W-:Y:S05]  /*a790*/  BRA `(.L_x_232) ;  /* 0xffffffec00f87947 */ /* 0x000fea000383ffff */
.L_x_198:
[----:B0-----:R0:W1:Y:S02]  /*a7a0*/  SYNCS.PHASECHK.TRANS64.TRYWAIT P0, [R6+URZ], R5 ;  /* 0x00000005060075a7 */ /* 0x001064000800017f */
[----:B-1----:R-:W-:Y:S05]  /*a7b0*/  @!P0 NANOSLEEP.SYNCS 0x989680 ;  /* 0x009896800000895d */ /* 0x002fea0003900000 */
[----:B------:R-:W1:Y:S02]  /*a7c0*/  @!P0 SYNCS.PHASECHK.TRANS64 P0, [R6+URZ], R5 ;  /* 0x00000005060085a7 */ /* 0x000e64000800007f */
[----:B-1----:R-:W-:Y:S05]  /*a7d0*/  @!P0 BRA `(.L_x_198) ;  /* 0xfffffffc00f08947 */ /* 0x002fea000383ffff */
[----:B------:R-:W-:Y:S05]  /*a7e0*/  BRA `(.L_x_233) ;  /* 0xfffffff000087947 */ /* 0x000fea000383ffff */
.L_x_199:
[----:B0-----:R0:W1:Y:S02]  /*a7f0*/  SYNCS.PHASECHK.TRANS64.TRYWAIT P0, [R9+URZ], R4 ;  /* 0x00000004090075a7 */ /* 0x001064000800017f */
[----:B-1----:R-:W-:Y:S05]  /*a800*/  @!P0 NANOSLEEP.SYNCS 0x989680 ;  /* 0x009896800000895d */ /* 0x002fea0003900000 */
[----:B------:R-:W1:Y:S02]  /*a810*/  @!P0 SYNCS.PHASECHK.TRANS64 P0, [R9+URZ], R4 ;  /* 0x00000004090085a7 */ /* 0x000e64000800007f */
[----:B-1----:R-:W-:Y:S05]  /*a820*/  @!P0 BRA `(.L_x_199) ;  /* 0xfffffffc00f08947 */ /* 0x002fea000383ffff */
[----:B------:R-:W-:Y:S05]  /*a830*/  BRA `(.L_x_234) ;  /* 0xfffffff000187947 */ /* 0x000fea000383ffff */
.L_x_200:
[----:B0-----:R0:W1:Y:S02]  /*a840*/  SYNCS.PHASECHK.TRANS64.TRYWAIT P0, [R6+URZ], R5 ;  /* 0x00000005060075a7 */ /* 0x001064000800017f */
[----:B-1----:R-:W-:Y:S05]  /*a850*/  @!P0 NANOSLEEP.SYNCS 0x989680 ;  /* 0x009896800000895d */ /* 0x002fea0003900000 */
[----:B------:R-:W1:Y:S02]  /*a860*/  @!P0 SYNCS.PHASECHK.TRANS64 P0, [R6+URZ], R5 ;  /* 0x00000005060085a7 */ /* 0x000e64000800007f */
[----:B-1----:R-:W-:Y:S05]  /*a870*/  @!P0 BRA `(.L_x_200) ;  /* 0xfffffffc00f08947 */ /* 0x002fea000383ffff */
[----:B------:R-:W-:Y:S05]  /*a880*/  BRA `(.L_x_235) ;  /* 0xfffffff000287947 */ /* 0x000fea000383ffff */
.L_x_201:
[----:B0-----:R0:W1:Y:S02]  /*a890*/  SYNCS.PHASECHK.TRANS64.TRYWAIT P0, [R9+URZ], R4 ;  /* 0x00000004090075a7 */ /* 0x001064000800017f */
[----:B-1----:R-:W-:Y:S05]  /*a8a0*/  @!P0 NANOSLEEP.SYNCS 0x989680 ;  /* 0x009896800000895d */ /* 0x002fea0003900000 */
[----:B------:R-:W1:Y:S02]  /*a8b0*/  @!P0 SYNCS.PHASECHK.TRANS64 P0, [R9+URZ], R4 ;  /* 0x00000004090085a7 */ /* 0x000e64000800007f */
[----:B-1----:R-:W-:Y:S05]  /*a8c0*/  @!P0 BRA `(.L_x_201) ;  /* 0xfffffffc00f08947 */ /* 0x002fea000383ffff */
[----:B------:R-:W-:Y:S05]  /*a8d0*/  BRA `(.L_x_236) ;  /* 0xfffffff000387947 */ /* 0x000fea000383ffff */
.L_x_202:
[----:B0-----:R0:W1:Y:S02]  /*a8e0*/  SYNCS.PHASECHK.TRANS64.TRYWAIT P0, [R6+URZ], R5 ;  /* 0x00000005060075a7 */ /* 0x001064000800017f */
[----:B-1----:R-:W-:Y:S05]  /*a8f0*/  @!P0 NANOSLEEP.SYNCS 0x989680 ;  /* 0x009896800000895d */ /* 0x002fea0003900000 */
[----:B------:R-:W1:Y:S02]  /*a900*/  @!P0 SYNCS.PHASECHK.TRANS64 P0, [R6+URZ], R5 ;  /* 0x00000005060085a7 */ /* 0x000e64000800007f */
[----:B-1----:R-:W-:Y:S05]  /*a910*/  @!P0 BRA `(.L_x_202) ;  /* 0xfffffffc00f08947 */ /* 0x002fea000383ffff */
[----:B------:R-:W-:Y:S05]  /*a920*/  BRA `(.L_x_237) ;  /* 0xfffffff000487947 */ /* 0x000fea000383ffff */
.L_x_203:
[----:B0-----:R0:W1:Y:S02]  /*a930*/  SYNCS.PHASECHK.TRANS64.TRYWAIT P0, [R9+URZ], R4 ;  /* 0x00000004090075a7 */ /* 0x001064000800017f */
[----:B-1----:R-:W-:Y:S05]  /*a940*/  @!P0 NANOSLEEP.SYNCS 0x989680 ;  /* 0x009896800000895d */ /* 0x002fea0003900000 */
[----:B------:R-:W1:Y:S02]  /*a950*/  @!P0 SYNCS.PHASECHK.TRANS64 P0, [R9+URZ], R4 ;  /* 0x00000004090085a7 */ /* 0x000e64000800007f */
[----:B-1----:R-:W-:Y:S05]  /*a960*/  @!P0 BRA `(.L_x_203) ;  /* 0xfffffffc00f08947 */ /* 0x002fea000383ffff */
[----:B------:R-:W-:Y:S05]  /*a970*/  BRA `(.L_x_238) ;  /* 0xfffffff000587947 */ /* 0x000fea000383ffff */
.L_x_204:
[----:B0-----:R0:W1:Y:S02]  /*a980*/  SYNCS.PHASECHK.TRANS64.TRYWAIT P0, [R6+URZ], R5 ;  /* 0x00000005060075a7 */ /* 0x001064000800017f */
[----:B-1----:R-:W-:Y:S05]  /*a990*/  @!P0 NANOSLEEP.SYNCS 0x989680 ;  /* 0x009896800000895d */ /* 0x002fea0003900000 */
[----:B------:R-:W1:Y:S02]  /*a9a0*/  @!P0 SYNCS.PHASECHK.TRANS64 P0, [R6+URZ], R5 ;  /* 0x00000005060085a7 */ /* 0x000e64000800007f */
[----:B-1----:R-:W-:Y:S05]  /*a9b0*/  @!P0 BRA `(.L_x_204) ;  /* 0xfffffffc00f08947 */ /* 0x002fea000383ffff */
[----:B------:R-:W-:Y:S05]  /*a9c0*/  BRA `(.L_x_239) ;  /* 0xfffffff000687947 */ /* 0x000fea000383ffff */
.L_x_205:
[----:B0-----:R0:W1:Y:S02]  /*a9d0*/  SYNCS.PHASECHK.TRANS64.TRYWAIT P0, [R9+URZ], R4 ;  /* 0x00000004090075a7 */ /* 0x001064000800017f */
[----:B-1----:R-:W-:Y:S05]  /*a9e0*/  @!P0 NANOSLEEP.SYNCS 0x989680 ;  /* 0x009896800000895d */ /* 0x002fea0003900000 */
[----:B------:R-:W1:Y:S02]  /*a9f0*/  @!P0 SYNCS.PHASECHK.TRANS64 P0, [R9+URZ], R4 ;  /* 0x00000004090085a7 */ /* 0x000e64000800007f */
[----:B-1----:R-:W-:Y:S05]  /*aa00*/  @!P0 BRA `(.L_x_205) ;  /* 0xfffffffc00f08947 */ /* 0x002fea000383ffff */
[----:B------:R-:W-:Y:S05]  /*aa10*/  BRA `(.L_x_240) ;  /* 0xfffffff000787947 */ /* 0x000fea000383ffff */
.L_x_206:
[----:B0-----:R0:W1:Y:S02]  /*aa20*/  SYNCS.PHASECHK.TRANS64.TRYWAIT P0, [R6+URZ], R5 ;  /* 0x00000005060075a7 */ /* 0x001064000800017f */
[----:B-1----:R-:W-:Y:S05]  /*aa30*/  @!P0 NANOSLEEP.SYNCS 0x989680 ;  /* 0x009896800000895d */ /* 0x002fea0003900000 */
[----:B------:R-:W1:Y:S02]  /*aa40*/  @!P0 SYNCS.PHASECHK.TRANS64 P0, [R6+URZ], R5 ;  /* 0x00000005060085a7 */ /* 0x000e64000800007f */
[----:B-1----:R-:W-:Y:S05]  /*aa50*/  @!P0 BRA `(.L_x_206) ;  /* 0xfffffffc00f08947 */ /* 0x002fea000383ffff */
[----:B------:R-:W-:Y:S05]  /*aa60*/  BRA `(.L_x_241) ;  /* 0xfffffff000887947 */ /* 0x000fea000383ffff */
.L_x_207:
[----:B0-----:R0:W1:Y:S02]  /*aa70*/  SYNCS.PHASECHK.TRANS64.TRYWAIT P0, [R9+URZ], R4 ;  /* 0x00000004090075a7 */ /* 0x001064000800017f */
[----:B-1----:R-:W-:Y:S05]  /*aa80*/  @!P0 NANOSLEEP.SYNCS 0x989680 ;  /* 0x009896800000895d */ /* 0x002fea0003900000 */
[----:B------:R-:W1:Y:S02]  /*aa90*/  @!P0 SYNCS.PHASECHK.TRANS64 P0, [R9+URZ], R4 ;  /* 0x00000004090085a7 */ /* 0x000e64000800007f */
[----:B-1----:R-:W-:Y:S05]  /*aaa0*/  @!P0 BRA `(.L_x_207) ;  /* 0xfffffffc00f08947 */ /* 0x002fea000383ffff */
[----:B------:R-:W-:Y:S05]  /*aab0*/  BRA `(.L_x_242) ;  /* 0xfffffff000987947 */ /* 0x000fea000383ffff */
.L_x_208:
[----:B0-----:R0:W1:Y:S02]  /*aac0*/  SYNCS.PHASECHK.TRANS64.TRYWAIT P0, [R6+URZ], R5 ;  /* 0x00000005060075a7 */ /* 0x001064000800017f */
[----:B-1----:R-:W-:Y:S05]  /*aad0*/  @!P0 NANOSLEEP.SYNCS 0x989680 ;  /* 0x009896800000895d */ /* 0x002fea0003900000 */
[----:B------:R-:W1:Y:S02]  /*aae0*/  @!P0 SYNCS.PHASECHK.TRANS64 P0, [R6+URZ], R5 ;  /* 0x00000005060085a7 */ /* 0x000e64000800007f */
[----:B-1----:R-:W-:Y:S05]  /*aaf0*/  @!P0 BRA `(.L_x_208) ;  /* 0xfffffffc00f08947 */ /* 0x002fea000383ffff */
[----:B------:R-:W-:Y:S05]  /*ab00*/  BRA `(.L_x_243) ;  /* 0xfffffff000a87947 */ /* 0x000fea000383ffff */
.L_x_209:
[----:B0-----:R0:W1:Y:S02]  /*ab10*/  SYNCS.PHASECHK.TRANS64.TRYWAIT P0, [R9+URZ], R4 ;  /* 0x00000004090075a7 */ /* 0x001064000800017f */
[----:B-1----:R-:W-:Y:S05]  /*ab20*/  @!P0 NANOSLEEP.SYNCS 0x989680 ;  /* 0x009896800000895d */ /* 0x002fea0003900000 */
[----:B------:R-:W1:Y:S02]  /*ab30*/  @!P0 SYNCS.PHASECHK.TRANS64 P0, [R9+URZ], R4 ;  /* 0x00000004090085a7 */ /* 0x000e64000800007f */
[----:B-1----:R-:W-:Y:S05]  /*ab40*/  @!P0 BRA `(.L_x_209) ;  /* 0xfffffffc00f08947 */ /* 0x002fea000383ffff */
[----:B------:R-:W-:Y:S05]  /*ab50*/  BRA `(.L_x_244) ;  /* 0xfffffff000b87947 */ /* 0x000fea000383ffff */
.L_x_210:
[----:B0-----:R0:W1:Y:S02]  /*ab60*/  SYNCS.PHASECHK.TRANS64.TRYWAIT P0, [R6+URZ], R5 ;  /* 0x00000005060075a7 */ /* 0x001064000800017f */
[----:B-1----:R-:W-:Y:S05]  /*ab70*/  @!P0 NANOSLEEP.SYNCS 0x989680 ;  /* 0x009896800000895d */ /* 0x002fea0003900000 */
[----:B------:R-:W1:Y:S02]  /*ab80*/  @!P0 SYNCS.PHASECHK.TRANS64 P0, [R6+URZ], R5 ;  /* 0x00000005060085a7 */ /* 0x000e64000800007f */
[----:B-1----:R-:W-:Y:S05]  /*ab90*/  @!P0 BRA `(.L_x_210) ;  /* 0xfffffffc00f08947 */ /* 0x002fea000383ffff */
[----:B------:R-:W-:Y:S05]  /*aba0*/  BRA `(.L_x_245) ;  /* 0xfffffff000c87947 */ /* 0x000fea000383ffff */
.L_x_211:
[----:B0-----:R0:W1:Y:S02]  /*abb0*/  SYNCS.PHASECHK.TRANS64.TRYWAIT P0, [R9+URZ], R4 ;  /* 0x00000004090075a7 */ /* 0x001064000800017f */
[----:B-1----:R-:W-:Y:S05]  /*abc0*/  @!P0 NANOSLEEP.SYNCS 0x989680 ;  /* 0x009896800000895d */ /* 0x002fea0003900000 */
[----:B------:R-:W1:Y:S02]  /*abd0*/  @!P0 SYNCS.PHASECHK.TRANS64 P0, [R9+URZ], R4 ;  /* 0x00000004090085a7 */ /* 0x000e64000800007f */
[----:B-1----:R-:W-:Y:S05]  /*abe0*/  @!P0 BRA `(.L_x_211) ;  /* 0xfffffffc00f08947 */ /* 0x002fea000383ffff */
[----:B------:R-:W-:Y:S05]  /*abf0*/  BRA `(.L_x_246) ;  /* 0xfffffff000d87947 */ /* 0x000fea000383ffff */
.L_x_212:
[----:B0-----:R0:W1:Y:S02]  /*ac00*/  SYNCS.PHASECHK.TRANS64.TRYWAIT P0, [R6+URZ], R5 ;  /* 0x00000005060075a7 */ /* 0x001064000800017f */
[----:B-1----:R-:W-:Y:S05]  /*ac10*/  @!P0 NANOSLEEP.SYNCS 0x989680 ;  /* 0x009896800000895d */ /* 0x002fea0003900000 */
[----:B------:R-:W1:Y:S02]  /*ac20*/  @!P0 SYNCS.PHASECHK.TRANS64 P0, [R6+URZ], R5 ;  /* 0x00000005060085a7 */ /* 0x000e64000800007f */
[----:B-1----:R-:W-:Y:S05]  /*ac30*/  @!P0 BRA `(.L_x_212) ;  /* 0xfffffffc00f08947 */ /* 0x002fea000383ffff */
[----:B------:R-:W-:Y:S05]  /*ac40*/  BRA `(.L_x_247) ;  /* 0xfffffff000e87947 */ /* 0x000fea000383ffff */
.L_x_213:
[----:B0-----:R0:W1:Y:S02]  /*ac50*/  SYNCS.PHASECHK.TRANS64.TRYWAIT P0, [R9+URZ], R4 ;  /* 0x00000004090075a7 */ /* 0x001064000800017f */
[----:B-1----:R-:W-:Y:S05]  /*ac60*/  @!P0 NANOSLEEP.SYNCS 0x989680 ;  /* 0x009896800000895d */ /* 0x002fea0003900000 */
[----:B------:R-:W1:Y:S02]  /*ac70*/  @!P0 SYNCS.PHASECHK.TRANS64 P0, [R9+URZ], R4 ;  /* 0x00000004090085a7 */ /* 0x000e64000800007f */
[----:B-1----:R-:W-:Y:S05]  /*ac80*/  @!P0 BRA `(.L_x_213) ;  /* 0xfffffffc00f08947 */ /* 0x002fea000383ffff */
[----:B------:R-:W-:Y:S05]  /*ac90*/  BRA `(.L_x_248) ;  /* 0xfffffff000f87947 */ /* 0x000fea000383ffff */
.L_x_214:
[----:B0-----:R0:W1:Y:S02]  /*aca0*/  SYNCS.PHASECHK.TRANS64.TRYWAIT P0, [R6+URZ], R5 ;  /* 0x00000005060075a7 */ /* 0x001064000800017f */
[----:B-1----:R-:W-:Y:S05]  /*acb0*/  @!P0 NANOSLEEP.SYNCS 0x989680 ;  /* 0x009896800000895d */ /* 0x002fea0003900000 */
[----:B------:R-:W1:Y:S02]  /*acc0*/  @!P0 SYNCS.PHASECHK.TRANS64 P0, [R6+URZ], R5 ;  /* 0x00000005060085a7 */ /* 0x000e64000800007f */
[----:B-1----:R-:W-:Y:S05]  /*acd0*/  @!P0 BRA `(.L_x_214) ;  /* 0xfffffffc00f08947 */ /* 0x002fea000383ffff */
[----:B------:R-:W-:Y:S05]  /*ace0*/  BRA `(.L_x_249) ;  /* 0xfffffff400087947 */ /* 0x000fea000383ffff */
.L_x_215:
[----:B0-----:R0:W1:Y:S02]  /*acf0*/  SYNCS.PHASECHK.TRANS64.TRYWAIT P0, [R9+URZ], R4 ;  /* 0x00000004090075a7 */ /* 0x001064000800017f */
[----:B-1----:R-:W-:Y:S05]  /*ad00*/  @!P0 NANOSLEEP.SYNCS 0x989680 ;  /* 0x009896800000895d */ /* 0x002fea0003900000 */
[----:B------:R-:W1:Y:S02]  /*ad10*/  @!P0 SYNCS.PHASECHK.TRANS64 P0, [R9+URZ], R4 ;  /* 0x00000004090085a7 */ /* 0x000e64000800007f */
[----:B-1----:R-:W-:Y:S05]  /*ad20*/  @!P0 BRA `(.L_x_215) ;  /* 0xfffffffc00f08947 */ /* 0x002fea000383ffff */
[----:B------:R-:W-:Y:S05]  /*ad30*/  BRA `(.L_x_250) ;  /* 0xfffffff400187947 */ /* 0x000fea000383ffff */
.L_x_216:
[----:B0-----:R0:W1:Y:S02]  /*ad40*/  SYNCS.PHASECHK.TRANS64.TRYWAIT P0, [R6+URZ], R5 ;  /* 0x00000005060075a7 */ /* 0x001064000800017f */
[----:B-1----:R-:W-:Y:S05]  /*ad50*/  @!P0 NANOSLEEP.SYNCS 0x989680 ;  /* 0x009896800000895d */ /* 0x002fea0003900000 */
[----:B------:R-:W1:Y:S02]  /*ad60*/  @!P0 SYNCS.PHASECHK.TRANS64 P0, [R6+URZ], R5 ;  /* 0x00000005060085a7 */ /* 0x000e64000800007f */
[----:B-1----:R-:W-:Y:S05]  /*ad70*/  @!P0 BRA `(.L_x_216) ;  /* 0xfffffffc00f08947 */ /* 0x002fea000383ffff */
[----:B------:R-:W-:Y:S05]  /*ad80*/  BRA `(.L_x_251) ;  /* 0xfffffff400287947 */ /* 0x000fea000383ffff */
.L_x_217:
[----:B0-----:R0:W1:Y:S02]  /*ad90*/  SYNCS.PHASECHK.TRANS64.TRYWAIT P0, [R9+URZ], R4 ;  /* 0x00000004090075a7 */ /* 0x001064000800017f */
[----:B-1----:R-:W-:Y:S05]  /*ada0*/  @!P0 NANOSLEEP.SYNCS 0x989680 ;  /* 0x009896800000895d */ /* 0x002fea0003900000 */
[----:B------:R-:W1:Y:S02]  /*adb0*/  @!P0 SYNCS.PHASECHK.TRANS64 P0, [R9+URZ], R4 ;  /* 0x00000004090085a7 */ /* 0x000e64000800007f */
[----:B-1----:R-:W-:Y:S05]  /*adc0*/  @!P0 BRA `(.L_x_217) ;  /* 0xfffffffc00f08947 */ /* 0x002fea000383ffff */
[----:B------:R-:W-:Y:S05]  /*add0*/  BRA `(.L_x_252) ;  /* 0xfffffff400387947 */ /* 0x000fea000383ffff */
.L_x_218:
[----:B0-----:R0:W1:Y:S02]  /*ade0*/  SYNCS.PHASECHK.TRANS64.TRYWAIT P0, [R6+URZ], R5 ;  /* 0x00000005060075a7 */ /* 0x001064000800017f */
[----:B-1----:R-:W-:Y:S05]  /*adf0*/  @!P0 NANOSLEEP.SYNCS 0x989680 ;  /* 0x009896800000895d */ /* 0x002fea0003900000 */
[----:B------:R-:W1:Y:S02]  /*ae00*/  @!P0 SYNCS.PHASECHK.TRANS64 P0, [R6+URZ], R5 ;  /* 0x00000005060085a7 */ /* 0x000e64000800007f */
[----:B-1----:R-:W-:Y:S05]  /*ae10*/  @!P0 BRA `(.L_x_218) ;  /* 0xfffffffc00f08947 */ /* 0x002fea000383ffff */
[----:B------:R-:W-:Y:S05]  /*ae20*/  BRA `(.L_x_253) ;  /* 0xfffffff400407947 */ /* 0x000fea000383ffff */
.L_x_254:
[----:B------:R-:W-:-:S00]  /*ae30*/  BRA `(.L_x_254) ;  /* 0xfffffffc00fc7947 */ /* 0x000fc0000383ffff */
[----:B------:R-:W-:-:S00]  /*ae40*/  NOP ;  /* 0x0000000000007918 */ /* 0x000fc00000000000 */
        /* <DEDUP_REMOVED lines=11> */
.L_x_255:


//--------------------- .nv.shared._ZN7cutlass13device_kernelINS_4gemm6kernel13GemmUniversalIN4cute5tupleIJiiiiEEENS1_10collective13CollectiveMmaINS1_37MainloopSm90TmaGmmaWarpSpecializedFP8ILi28ENS5_IJNS4_1CILi2EEENSA_ILi1EEESC_EEENS1_35KernelTmaWarpSpecializedCooperativeEEENS5_IJNSA_ILi128EEESG_NSA_ILi32EEEEEENS_12float_e4m3_tENS5_IJlSC_lEEESJ_SK_NS4_8TiledMMAINS4_8MMA_AtomIJNS4_4SM904GMMA31MMA_64x128x32_F32E4M3E4M3_SS_TNILNSO_7ScaleInE1ELSQ_1EEEEEENS4_6LayoutISD_NS5_IJSC_NSA_ILi0EEESU_EEEEENS5_IJNS4_10UnderscoreESX_SX_EEEEENS4_13SM90_TMA_LOADENS4_14ComposedLayoutINS4_7SwizzleILi1ELi4ELi3EEENS4_18smem_ptr_flag_bitsILi8EEENST_INS5_IJNSA_ILi8EEESH_EEENS5_IJSH_SC_EEEEEEEvNS4_8identityENS4_23SM90_TMA_LOAD_MULTICASTES1A_vS1B_EENS_8epilogue10collective6detail29Sm90TmaWarpSpecializedAdapterINS1F_15DefaultEpilogueISJ_SK_SK_NS1E_6thread17LinearCombinationISJ_Li1EffLNS1J_9ScaleType4KindE0ELNS_15FloatRoundStyleE2ESJ_EENS1_15EpilogueDefaultEEEEEvvEEEEvNT_6ParamsE --------------------------
	.section	.nv.shared._ZN7cutlass13device_kernelINS_4gemm6kernel13GemmUniversalIN4cute5tupleIJiiiiEEENS1_10collective13CollectiveMmaINS1_37MainloopSm90TmaGmmaWarpSpecializedFP8ILi28ENS5_IJNS4_1CILi2EEENSA_ILi1EEESC_EEENS1_35KernelTmaWarpSpecializedCooperativeEEENS5_IJNSA_ILi128EEESG_NSA_ILi32EEEEEENS_12float_e4m3_tENS5_IJlSC_lEEESJ_SK_NS4_8TiledMMAINS4_8MMA_AtomIJNS4_4SM904GMMA31MMA_64x128x32_F32E4M3E4M3_SS_TNILNSO_7ScaleInE1ELSQ_1EEEEEENS4_6LayoutISD_NS5_IJSC_NSA_ILi0EEESU_EEEEENS5_IJNS4_10UnderscoreESX_SX_EEEEENS4_13SM90_TMA_LOADENS4_14ComposedLayoutINS4_7SwizzleILi1ELi4ELi3EEENS4_18smem_ptr_flag_bitsILi8EEENST_INS5_IJNSA_ILi8EEESH_EEENS5_IJSH_SC_EEEEEEEvNS4_8identityENS4_23SM90_TMA_LOAD_MULTICASTES1A_vS1B_EENS_8epilogue10collective6detail29Sm90TmaWarpSpecializedAdapterINS1F_15DefaultEpilogueISJ_SK_SK_NS1E_6thread17LinearCombinationISJ_Li1EffLNS1J_9ScaleType4KindE0ELNS_15FloatRoundStyleE2ESJ_EENS1_15EpilogueDefaultEEEEEvvEEEEvNT_6ParamsE,"aw",@nobits
	.sectionflags	@""
	.align	16
	.zero		1024


//--------------------- .nv.shared.reserved.0     --------------------------
	.section	.nv.shared.reserved.0,"aw",@nobits
	.weak		__nv_reservedSMEM_offset_0_alias
	.size		__nv_reservedSMEM_offset_0_alias, 0, 0
	.other		__nv_reservedSMEM_offset_0_alias,@"STO_CUDA_RESERVED_SHARED STV_DEFAULT"
__nv_reservedSMEM_offset_0_alias:
	.zero		0


//--------------------- .nv.global                --------------------------
	.section	.nv.global,"aw",@nobits
.nv.global:
	.type		_ZN39_INTERNAL_4034453a_4_k_cu_76e05d64_53774cute1_E,@object
	.size		_ZN39_INTERNAL_4034453a_4_k_cu_76e05d64_53774cute1_E,(_ZN39_INTERNAL_4034453a_4_k_cu_76e05d64_53774cuda3std3__45__cpo6cbeginE - _ZN39_INTERNAL_4034453a_4_k_cu_76e05d64_53774cute1_E)
_ZN39_INTERNAL_4034453a_4_k_cu_76e05d64_53774cute1_E:
	.zero		1
	.type		_ZN39_INTERNAL_4034453a_4_k_cu_76e05d64_53774cuda3std3__45__cpo6cbeginE,@object
	.size		_ZN39_INTERNAL_4034453a_4_k_cu_76e05d64_53774cuda3std3__45__cpo6cbeginE,(_ZN39_INTERNAL_4034453a_4_k_cu_76e05d64_53774cuda3std3__48in_placeE - _ZN39_INTERNAL_4034453a_4_k_cu_76e05d64_53774cuda3std3__45__cpo6cbeginE)
_ZN39_INTERNAL_4034453a_4_k_cu_76e05d64_53774cuda3std3__45__cpo6cbeginE:
	.zero		1
	.type		_ZN39_INTERNAL_4034453a_4_k_cu_76e05d64_53774cuda3std3__48in_placeE,@object
	.size		_ZN39_INTERNAL_4034453a_4_k_cu_76e05d64_53774cuda3std3__48in_placeE,(_ZN39_INTERNAL_4034453a_4_k_cu_76e05d64_53774cuda3std6ranges3__45__cpo9iter_moveE - _ZN39_INTERNAL_4034453a_4_k_cu_76e05d64_53774cuda3std3__48in_placeE)
_ZN39_INTERNAL_4034453a_4_k_cu_76e05d64_53774cuda3std3__48in_placeE:
	.zero		1
	.type		_ZN39_INTERNAL_4034453a_4_k_cu_76e05d64_53774cuda3std6ranges3__45__cpo9iter_moveE,@object
	.size		_ZN39_INTERNAL_4034453a_4_k_cu_76e05d64_53774cuda3std6ranges3__45__cpo9iter_moveE,(_ZN39_INTERNAL_4034453a_4_k_cu_76e05d64_53774cuda3std3__45__cpo5beginE - _ZN39_INTERNAL_4034453a_4_k_cu_76e05d64_53774cuda3std6ranges3__45__cpo9iter_moveE)
_ZN39_INTERNAL_4034453a_4_k_cu_76e05d64_53774cuda3std6ranges3__45__cpo9iter_moveE:
	.zero		1
	.type		_ZN39_INTERNAL_4034453a_4_k_cu_76e05d64_53774cuda3std3__45__cpo5beginE,@object
	.size		_ZN39_INTERNAL_4034453a_4_k_cu_76e05d64_53774cuda3std3__45__cpo5beginE,(_ZN39_INTERNAL_4034453a_4_k_cu_76e05d64_53774cuda3std3__441_GLOBAL__N__4034453a_4_k_cu_76e05d64_53776ignoreE - _ZN39_INTERNAL_4034453a_4_k_cu_76e05d64_53774cuda3std3__45__cpo5beginE)
_ZN39_INTERNAL_4034453a_4_k_cu_76e05d64_53774cuda3std3__45__cpo5beginE:
	.zero		1
	.type		_ZN39_INTERNAL_4034453a_4_k_cu_76e05d64_53774cuda3std3__441_GLOBAL__N__4034453a_4_k_cu_76e05d64_53776ignoreE,@object
	.size		_ZN39_INTERNAL_4034453a_4_k_cu_76e05d64_53774cuda3std3__441_GLOBAL__N__4034453a_4_k_cu_76e05d64_53776ignoreE,(_ZN39_INTERNAL_4034453a_4_k_cu_76e05d64_53774cute7productE - _ZN39_INTERNAL_4034453a_4_k_cu_76e05d64_53774cuda3std3__441_GLOBAL__N__4034453a_4_k_cu_76e05d64_53776ignoreE)
_ZN39_INTERNAL_4034453a_4_k_cu_76e05d64_53774cuda3std3__441_GLOBAL__N__4034453a_4_k_cu_76e05d64_53776ignoreE:
	.zero		1
	.type		_ZN39_INTERNAL_4034453a_4_k_cu_76e05d64_53774cute7productE,@object
	.size		_ZN39_INTERNAL_4034453a_4_k_cu_76e05d64_53774cute7productE,(_ZN39_INTERNAL_4034453a_4_k_cu_76e05d64_53774cuda3std3__45__cpo3endE - _ZN39_INTERNAL_4034453a_4_k_cu_76e05d64_53774cute7productE)
_ZN39_INTERNAL_4034453a_4_k_cu_76e05d64_53774cute7productE:
	.zero		1
	.type		_ZN39_INTERNAL_4034453a_4_k_cu_76e05d64_53774cuda3std3__45__cpo3endE,@object
	.size		_ZN39_INTERNAL_4034453a_4_k_cu_76e05d64_53774cuda3std3__45__cpo3endE,(_ZN39_INTERNAL_4034453a_4_k_cu_76e05d64_53774cuda3std3__419piecewise_constructE - _ZN39_INTERNAL_4034453a_4_k_cu_76e05d64_53774cuda3std3__45__cpo3endE)
_ZN39_INTERNAL_4034453a_4_k_cu_76e05d64_53774cuda3std3__45__cpo3endE:
	.zero		1
	.type		_ZN39_INTERNAL_4034453a_4_k_cu_76e05d64_53774cuda3std3__419piecewise_constructE,@object
	.size		_ZN39_INTERNAL_4034453a_4_k_cu_76e05d64_53774cuda3std3__419piecewise_constructE,(_ZN39_INTERNAL_4034453a_4_k_cu_76e05d64_53774cuda3std3__45__cpo4cendE - _ZN39_INTERNAL_4034453a_4_k_cu_76e05d64_53774cuda3std3__419piecewise_constructE)
_ZN39_INTERNAL_4034453a_4_k_cu_76e05d64_53774cuda3std3__419piecewise_constructE:
	.zero		1
	.type		_ZN39_INTERNAL_4034453a_4_k_cu_76e05d64_53774cuda3std3__45__cpo4cendE,@object
	.size		_ZN39_INTERNAL_4034453a_4_k_cu_76e05d64_53774cuda3std3__45__cpo4cendE,(_ZN39_INTERNAL_4034453a_4_k_cu_76e05d64_53774cuda3std6ranges3__45__cpo4swapE - _ZN39_INTERNAL_4034453a_4_k_cu_76e05d64_53774cuda3std3__45__cpo4cendE)
_ZN39_INTERNAL_4034453a_4_k_cu_76e05d64_53774cuda3std3__45__cpo4cendE:
	.zero		1
	.type		_ZN39_INTERNAL_4034453a_4_k_cu_76e05d64_53774cuda3std6ranges3__45__cpo4swapE,@object
	.size		_ZN39_INTERNAL_4034453a_4_k_cu_76e05d64_53774cuda3std6ranges3__45__cpo4swapE,(.L_7 - _ZN39_INTERNAL_4034453a_4_k_cu_76e05d64_53774cuda3std6ranges3__45__cpo4swapE)
_ZN39_INTERNAL_4034453a_4_k_cu_76e05d64_53774cuda3std6ranges3__45__cpo4swapE:
	.zero		1
.L_7:


//--------------------- .nv.constant0._ZN7cutlass13device_kernelINS_4gemm6kernel13GemmUniversalIN4cute5tupleIJiiiiEEENS1_10collective13CollectiveMmaINS1_37MainloopSm90TmaGmmaWarpSpecializedFP8ILi28ENS5_IJNS4_1CILi2EEENSA_ILi1EEESC_EEENS1_35KernelTmaWarpSpecializedCooperativeEEENS5_IJNSA_ILi128EEESG_NSA_ILi32EEEEEENS_12float_e4m3_tENS5_IJlSC_lEEESJ_SK_NS4_8TiledMMAINS4_8MMA_AtomIJNS4_4SM904GMMA31MMA_64x128x32_F32E4M3E4M3_SS_TNILNSO_7ScaleInE1ELSQ_1EEEEEENS4_6LayoutISD_NS5_IJSC_NSA_ILi0EEESU_EEEEENS5_IJNS4_10UnderscoreESX_SX_EEEEENS4_13SM90_TMA_LOADENS4_14ComposedLayoutINS4_7SwizzleILi1ELi4ELi3EEENS4_18smem_ptr_flag_bitsILi8EEENST_INS5_IJNSA_ILi8EEESH_EEENS5_IJSH_SC_EEEEEEEvNS4_8identityENS4_23SM90_TMA_LOAD_MULTICASTES1A_vS1B_EENS_8epilogue10collective6detail29Sm90TmaWarpSpecializedAdapterINS1F_15DefaultEpilogueISJ_SK_SK_NS1E_6thread17LinearCombinationISJ_Li1EffLNS1J_9ScaleType4KindE0ELNS_15FloatRoundStyleE2ESJ_EENS1_15EpilogueDefaultEEEEEvvEEEEvNT_6ParamsE --------------------------
	.section	.nv.constant0._ZN7cutlass13device_kernelINS_4gemm6kernel13GemmUniversalIN4cute5tupleIJiiiiEEENS1_10collective13CollectiveMmaINS1_37MainloopSm90TmaGmmaWarpSpecializedFP8ILi28ENS5_IJNS4_1CILi2EEENSA_ILi1EEESC_EEENS1_35KernelTmaWarpSpecializedCooperativeEEENS5_IJNSA_ILi128EEESG_NSA_ILi32EEEEEENS_12float_e4m3_tENS5_IJlSC_lEEESJ_SK_NS4_8TiledMMAINS4_8MMA_AtomIJNS4_4SM904GMMA31MMA_64x128x32_F32E4M3E4M3_SS_TNILNSO_7ScaleInE1ELSQ_1EEEEEENS4_6LayoutISD_NS5_IJSC_NSA_ILi0EEESU_EEEEENS5_IJNS4_10UnderscoreESX_SX_EEEEENS4_13SM90_TMA_LOADENS4_14ComposedLayoutINS4_7SwizzleILi1ELi4ELi3EEENS4_18smem_ptr_flag_bitsILi8EEENST_INS5_IJNSA_ILi8EEESH_EEENS5_IJSH_SC_EEEEEEEvNS4_8identityENS4_23SM90_TMA_LOAD_MULTICASTES1A_vS1B_EENS_8epilogue10collective6detail29Sm90TmaWarpSpecializedAdapterINS1F_15DefaultEpilogueISJ_SK_SK_NS1E_6thread17LinearCombinationISJ_Li1EffLNS1J_9ScaleType4KindE0ELNS_15FloatRoundStyleE2ESJ_EENS1_15EpilogueDefaultEEEEEvvEEEEvNT_6ParamsE,"a",@progbits
	.sectionflags	@""
	.align	4
.nv.constant0._ZN7cutlass13device_kernelINS_4gemm6kernel13GemmUniversalIN4cute5tupleIJiiiiEEENS1_10collective13CollectiveMmaINS1_37MainloopSm90TmaGmmaWarpSpecializedFP8ILi28ENS5_IJNS4_1CILi2EEENSA_ILi1EEESC_EEENS1_35KernelTmaWarpSpecializedCooperativeEEENS5_IJNSA_ILi128EEESG_NSA_ILi32EEEEEENS_12float_e4m3_tENS5_IJlSC_lEEESJ_SK_NS4_8TiledMMAINS4_8MMA_AtomIJNS4_4SM904GMMA31MMA_64x128x32_F32E4M3E4M3_SS_TNILNSO_7ScaleInE1ELSQ_1EEEEEENS4_6LayoutISD_NS5_IJSC_NSA_ILi0EEESU_EEEEENS5_IJNS4_10UnderscoreESX_SX_EEEEENS4_13SM90_TMA_LOADENS4_14ComposedLayoutINS4_7SwizzleILi1ELi4ELi3EEENS4_18smem_ptr_flag_bitsILi8EEENST_INS5_IJNSA_ILi8EEESH_EEENS5_IJSH_SC_EEEEEEEvNS4_8identityENS4_23SM90_TMA_LOAD_MULTICASTES1A_vS1B_EENS_8epilogue10collective6detail29Sm90TmaWarpSpecializedAdapterINS1F_15DefaultEpilogueISJ_SK_SK_NS1E_6thread17LinearCombinationISJ_Li1EffLNS1J_9ScaleType4KindE0ELNS_15FloatRoundStyleE2ESJ_EENS1_15EpilogueDefaultEEEEEvvEEEEvNT_6ParamsE:
	.zero		1664


//--------------------- SYMBOLS --------------------------

	.type		.nv.reservedSmem.offset0,@object
	.size		.nv.reservedSmem.offset0,0x4
